	.target	sm_90a

	.elftype	@"ET_EXEC"


//--------------------- .note.nv.tkinfo           --------------------------
	.section	.note.nv.tkinfo,"",@"SHT_NOTE"
	.sectionflags	@"SHF_NOTE_NV_TKINFO"
	.tkinfo
        /*0018*/ 	.word	0x00000002
        /*0030*/ 	.string	""
        /*0030*/ 	.string	"ptxas"
        /*0030*/ 	.string	"Cuda compilation tools, release 13.0, V13.0.88"
        /*0030*/ 	.string	"Build cuda_13.0.r13.0/compiler.36424714_0"
        /*0030*/ 	.string	"-arch sm_90a -m 64 "



//--------------------- .note.nv.cuinfo           --------------------------
	.section	.note.nv.cuinfo,"",@"SHT_NOTE"
	.sectionflags	@"SHF_NOTE_NV_CUINFO"
        /*0018*/ 	.short	0x0002
        /*001a*/ 	.short	0x005a
        /*001c*/ 	.short	0x0082
	.zero		2


//--------------------- .nv.info                  --------------------------
	.section	.nv.info,"",@"SHT_CUDA_INFO"
	.align	4


	//----- nvinfo : EIATTR_REGCOUNT
	.align		4
        /*0000*/ 	.byte	0x04, 0x2f
        /*0002*/ 	.short	(.L_12 - .L_11)
	.align		4
.L_11:
        /*0004*/ 	.word	index@(_ZN7cutlass13device_kernelINS_4gemm6kernel13GemmUniversalIN4cute5tupleIJiiiiEEENS1_10collective13CollectiveMmaINS1_37MainloopSm90TmaGmmaWarpSpecializedFP8ILi4ENS5_IJNS4_1CILi2EEESB_NSA_ILi1EEEEEENS1_35KernelTmaWarpSpecializedCooperativeEEENS5_IJNSA_ILi256EEESG_NSA_ILi64EEEEEENS_12float_e5m2_tENS5_IJlSC_lEEESJ_SK_NS4_8TiledMMAINS4_8MMA_AtomIJNS4_4SM904GMMA31MMA_64x256x32_F32E5M2E5M2_SS_TNILNSO_7ScaleInE1ELSQ_1EEEEEENS4_6LayoutINS5_IJSB_SC_SC_EEENS5_IJSC_NSA_ILi0EEESV_EEEEENS5_IJNS4_10UnderscoreESY_SY_EEEEENS4_23SM90_TMA_LOAD_MULTICASTENS4_14ComposedLayoutINS4_7SwizzleILi2ELi4ELi3EEENS4_18smem_ptr_flag_bitsILi8EEENST_INS5_IJNSA_ILi8EEESH_EEENS5_IJSH_SC_EEEEEEEvNS4_8identityES11_S1B_vS1C_EENS_8epilogue10collective6detail29Sm90TmaWarpSpecializedAdapterINS1F_15DefaultEpilogueISJ_SK_SK_NS1E_6thread17LinearCombinationISJ_Li1EffLNS1J_9ScaleType4KindE0ELNS_15FloatRoundStyleE2ESJ_EENS1_15EpilogueDefaultEEEEEvvEEEEvNT_6ParamsE)
        /*0008*/ 	.word	0x000000a8


	//----- nvinfo : EIATTR_FRAME_SIZE
	.align		4
.L_12:
        /*000c*/ 	.byte	0x04, 0x11
        /*000e*/ 	.short	(.L_14 - .L_13)
	.align		4
.L_13:
        /*0010*/ 	.word	index@(_ZN7cutlass13device_kernelINS_4gemm6kernel13GemmUniversalIN4cute5tupleIJiiiiEEENS1_10collective13CollectiveMmaINS1_37MainloopSm90TmaGmmaWarpSpecializedFP8ILi4ENS5_IJNS4_1CILi2EEESB_NSA_ILi1EEEEEENS1_35KernelTmaWarpSpecializedCooperativeEEENS5_IJNSA_ILi256EEESG_NSA_ILi64EEEEEENS_12float_e5m2_tENS5_IJlSC_lEEESJ_SK_NS4_8TiledMMAINS4_8MMA_AtomIJNS4_4SM904GMMA31MMA_64x256x32_F32E5M2E5M2_SS_TNILNSO_7ScaleInE1ELSQ_1EEEEEENS4_6LayoutINS5_IJSB_SC_SC_EEENS5_IJSC_NSA_ILi0EEESV_EEEEENS5_IJNS4_10UnderscoreESY_SY_EEEEENS4_23SM90_TMA_LOAD_MULTICASTENS4_14ComposedLayoutINS4_7SwizzleILi2ELi4ELi3EEENS4_18smem_ptr_flag_bitsILi8EEENST_INS5_IJNSA_ILi8EEESH_EEENS5_IJSH_SC_EEEEEEEvNS4_8identityES11_S1B_vS1C_EENS_8epilogue10collective6detail29Sm90TmaWarpSpecializedAdapterINS1F_15DefaultEpilogueISJ_SK_SK_NS1E_6thread17LinearCombinationISJ_Li1EffLNS1J_9ScaleType4KindE0ELNS_15FloatRoundStyleE2ESJ_EENS1_15EpilogueDefaultEEEEEvvEEEEvNT_6ParamsE)
        /*0014*/ 	.word	0x00000878


	//----- nvinfo : EIATTR_MIN_STACK_SIZE
	.align		4
.L_14:
        /*0018*/ 	.byte	0x04, 0x12
        /*001a*/ 	.short	(.L_16 - .L_15)
	.align		4
.L_15:
        /*001c*/ 	.word	index@(_ZN7cutlass13device_kernelINS_4gemm6kernel13GemmUniversalIN4cute5tupleIJiiiiEEENS1_10collective13CollectiveMmaINS1_37MainloopSm90TmaGmmaWarpSpecializedFP8ILi4ENS5_IJNS4_1CILi2EEESB_NSA_ILi1EEEEEENS1_35KernelTmaWarpSpecializedCooperativeEEENS5_IJNSA_ILi256EEESG_NSA_ILi64EEEEEENS_12float_e5m2_tENS5_IJlSC_lEEESJ_SK_NS4_8TiledMMAINS4_8MMA_AtomIJNS4_4SM904GMMA31MMA_64x256x32_F32E5M2E5M2_SS_TNILNSO_7ScaleInE1ELSQ_1EEEEEENS4_6LayoutINS5_IJSB_SC_SC_EEENS5_IJSC_NSA_ILi0EEESV_EEEEENS5_IJNS4_10UnderscoreESY_SY_EEEEENS4_23SM90_TMA_LOAD_MULTICASTENS4_14ComposedLayoutINS4_7SwizzleILi2ELi4ELi3EEENS4_18smem_ptr_flag_bitsILi8EEENST_INS5_IJNSA_ILi8EEESH_EEENS5_IJSH_SC_EEEEEEEvNS4_8identityES11_S1B_vS1C_EENS_8epilogue10collective6detail29Sm90TmaWarpSpecializedAdapterINS1F_15DefaultEpilogueISJ_SK_SK_NS1E_6thread17LinearCombinationISJ_Li1EffLNS1J_9ScaleType4KindE0ELNS_15FloatRoundStyleE2ESJ_EENS1_15EpilogueDefaultEEEEEvvEEEEvNT_6ParamsE)
        /*0020*/ 	.word	0x00000878
.L_16:


//--------------------- .nv.compat                --------------------------
	.section	.nv.compat,"",@"SHT_CUDA_COMPAT_INFO"
	.align	4
        /*0000*/ 	.byte	0x02, 0x09, 0x01, 0x00, 0x02, 0x02, 0x04, 0x00, 0x02, 0x05, 0x05, 0x00, 0x03, 0x07, 0x01, 0x01
        /*0010*/ 	.byte	0x02, 0x03, 0x01, 0x00, 0x02, 0x06, 0x01, 0x00, 0x04, 0x0b, 0x08, 0x00, 0x00, 0x00, 0x00, 0x00
        /*0020*/ 	.byte	0x00, 0x00, 0x00, 0x00


//--------------------- .nv.info._ZN7cutlass13device_kernelINS_4gemm6kernel13GemmUniversalIN4cute5tupleIJiiiiEEENS1_10collective13CollectiveMmaINS1_37MainloopSm90TmaGmmaWarpSpecializedFP8ILi4ENS5_IJNS4_1CILi2EEESB_NSA_ILi1EEEEEENS1_35KernelTmaWarpSpecializedCooperativeEEENS5_IJNSA_ILi256EEESG_NSA_ILi64EEEEEENS_12float_e5m2_tENS5_IJlSC_lEEESJ_SK_NS4_8TiledMMAINS4_8MMA_AtomIJNS4_4SM904GMMA31MMA_64x256x32_F32E5M2E5M2_SS_TNILNSO_7ScaleInE1ELSQ_1EEEEEENS4_6LayoutINS5_IJSB_SC_SC_EEENS5_IJSC_NSA_ILi0EEESV_EEEEENS5_IJNS4_10UnderscoreESY_SY_EEEEENS4_23SM90_TMA_LOAD_MULTICASTENS4_14ComposedLayoutINS4_7SwizzleILi2ELi4ELi3EEENS4_18smem_ptr_flag_bitsILi8EEENST_INS5_IJNSA_ILi8EEESH_EEENS5_IJSH_SC_EEEEEEEvNS4_8identityES11_S1B_vS1C_EENS_8epilogue10collective6detail29Sm90TmaWarpSpecializedAdapterINS1F_15DefaultEpilogueISJ_SK_SK_NS1E_6thread17LinearCombinationISJ_Li1EffLNS1J_9ScaleType4KindE0ELNS_15FloatRoundStyleE2ESJ_EENS1_15EpilogueDefaultEEEEEvvEEEEvNT_6ParamsE --------------------------
	.section	.nv.info._ZN7cutlass13device_kernelINS_4gemm6kernel13GemmUniversalIN4cute5tupleIJiiiiEEENS1_10collective13CollectiveMmaINS1_37MainloopSm90TmaGmmaWarpSpecializedFP8ILi4ENS5_IJNS4_1CILi2EEESB_NSA_ILi1EEEEEENS1_35KernelTmaWarpSpecializedCooperativeEEENS5_IJNSA_ILi256EEESG_NSA_ILi64EEEEEENS_12float_e5m2_tENS5_IJlSC_lEEESJ_SK_NS4_8TiledMMAINS4_8MMA_AtomIJNS4_4SM904GMMA31MMA_64x256x32_F32E5M2E5M2_SS_TNILNSO_7ScaleInE1ELSQ_1EEEEEENS4_6LayoutINS5_IJSB_SC_SC_EEENS5_IJSC_NSA_ILi0EEESV_EEEEENS5_IJNS4_10UnderscoreESY_SY_EEEEENS4_23SM90_TMA_LOAD_MULTICASTENS4_14ComposedLayoutINS4_7SwizzleILi2ELi4ELi3EEENS4_18smem_ptr_flag_bitsILi8EEENST_INS5_IJNSA_ILi8EEESH_EEENS5_IJSH_SC_EEEEEEEvNS4_8identityES11_S1B_vS1C_EENS_8epilogue10collective6detail29Sm90TmaWarpSpecializedAdapterINS1F_15DefaultEpilogueISJ_SK_SK_NS1E_6thread17LinearCombinationISJ_Li1EffLNS1J_9ScaleType4KindE0ELNS_15FloatRoundStyleE2ESJ_EENS1_15EpilogueDefaultEEEEEvvEEEEvNT_6ParamsE,"",@"SHT_CUDA_INFO"
	.sectionflags	@""
	.align	4


	//----- nvinfo : EIATTR_CUDA_API_VERSION
	.align		4
        /*0000*/ 	.byte	0x04, 0x37
        /*0002*/ 	.short	(.L_18 - .L_17)
.L_17:
        /*0004*/ 	.word	0x00000082


	//----- nvinfo : EIATTR_KPARAM_INFO
	.align		4
.L_18:
        /*0008*/ 	.byte	0x04, 0x17
        /*000a*/ 	.short	(.L_20 - .L_19)
.L_19:
        /*000c*/ 	.word	0x00000000
        /*0010*/ 	.short	0x0000
        /*0012*/ 	.short	0x0070
        /*0014*/ 	.byte	0x00, 0xf0, 0x01, 0x10


	//----- nvinfo : EIATTR_SPARSE_MMA_MASK
	.align		4
.L_20:
        /*0018*/ 	.byte	0x03, 0x50
        /*001a*/ 	.short	0x0000


	//----- nvinfo : EIATTR_MAXREG_COUNT
	.align		4
        /*001c*/ 	.byte	0x03, 0x1b
        /*001e*/ 	.short	0x00a8


	//----- nvinfo : EIATTR_NUM_BARRIERS
	.align		4
        /*0020*/ 	.byte	0x02, 0x4c
        /*0022*/ 	.byte	0x01
	.zero		1


	//----- nvinfo : EIATTR_ANNOTATIONS
	.align		4
        /*0024*/ 	.byte	0x04, 0x55
        /*0026*/ 	.short	(.L_22 - .L_21)


	//   ....[0]....
.L_21:
        /*0028*/ 	.word	0x00000001
        /*002c*/ 	.byte	0x30, 0x07, 0x00, 0x00, 0x01, 0x00, 0x00, 0x00, 0x00, 0x08, 0x00, 0x00, 0x01, 0x00, 0x00, 0x00
        /* <DEDUP_REMOVED lines=1583> */
        /*632c*/ 	.byte	0x40, 0x55, 0x02, 0x00


	//----- nvinfo : EIATTR_MERCURY_ISA_VERSION
	.align		4
.L_22:
        /*6330*/ 	.byte	0x03, 0x5f
        /*6332*/ 	.short	0x0101


	//----- nvinfo : EIATTR_INT_WARP_WIDE_INSTR_OFFSETS
	.align		4
        /*6334*/ 	.byte	0x04, 0x31
        /*6336*/ 	.short	(.L_24 - .L_23)


	//   ....[0]....
.L_23:
        /*6338*/ 	.word	0x00000550


	//   ....[1]....
        /*633c*/ 	.word	0x00000570


	//   ....[2]....
        /*6340*/ 	.word	0x000006d0


	//   ....[3]....
        /*6344*/ 	.word	0x00010b60


	//----- nvinfo : EIATTR_COOP_GROUP_MASK_REGIDS
	.align		4
.L_24:
        /*6348*/ 	.byte	0x04, 0x29
        /*634a*/ 	.short	(.L_26 - .L_25)


	//   ....[0]....
.L_25:
        /*634c*/ 	.word	0xffffffff


	//   ....[1]....
        /*6350*/ 	.word	0xffffffff


	//   ....[2]....
        /*6354*/ 	.word	0xffffffff


	//   ....[3]....
        /*6358*/ 	.word	0xffffffff


	//   ....[4]....
        /*635c*/ 	.word	0xffffffff


	//   ....[5]....
        /*6360*/ 	.word	0xffffffff


	//----- nvinfo : EIATTR_COOP_GROUP_INSTR_OFFSETS
	.align		4
.L_26:
        /*6364*/ 	.byte	0x04, 0x28
        /*6366*/ 	.short	(.L_28 - .L_27)


	//   ....[0]....
.L_27:
        /*6368*/ 	.word	0x00000070


	//   ....[1]....
        /*636c*/ 	.word	0x00000080


	//   ....[2]....
        /*6370*/ 	.word	0x000001a0


	//   ....[3]....
        /*6374*/ 	.word	0x000003c0


	//   ....[4]....
        /*6378*/ 	.word	0x00000840


	//   ....[5]....
        /*637c*/ 	.word	0x00002990


	//----- nvinfo : EIATTR_REG_RECONFIG
	.align		4
.L_28:
        /*6380*/ 	.byte	0x01, 0x54
	.zero		2


	//----- nvinfo : EIATTR_MBARRIER_INSTR_OFFSETS
	.align		4
        /*6384*/ 	.byte	0x04, 0x39
        /*6386*/ 	.short	(.L_30 - .L_29)


	//   ....[0]....
.L_29:
        /*6388*/ 	.word	0x00000320
        /*638c*/ 	.word	0x000000ff
        /*6390*/ 	.word	0x00000000
        /*6394*/ 	.short	0x0100
        /*6396*/ 	.byte	0x09
	.zero		1


	//   ....[1]....
        /*6398*/ 	.word	0x00000330
        /*639c*/ 	.word	0x000000ff
        /*63a0*/ 	.word	0x00000020
        /*63a4*/ 	.short	0x0100
        /*63a6*/ 	.byte	0x09
	.zero		1


	//   ....[2]....
        /*63a8*/ 	.word	0x00000340
        /*63ac*/ 	.word	0x000000ff
        /*63b0*/ 	.word	0x00000008
        /*63b4*/ 	.short	0x0100
        /*63b6*/ 	.byte	0x09
	.zero		1


	//   ....[3]....
        /*63b8*/ 	.word	0x00000350
        /*63bc*/ 	.word	0x000000ff
        /*63c0*/ 	.word	0x00000028
        /*63c4*/ 	.short	0x0100
        /*63c6*/ 	.byte	0x09
	.zero		1


	//   ....[4]....
        /*63c8*/ 	.word	0x00000360
        /*63cc*/ 	.word	0x000000ff
        /*63d0*/ 	.word	0x00000010
        /*63d4*/ 	.short	0x0100
        /*63d6*/ 	.byte	0x09
	.zero		1


	//   ....[5]....
        /*63d8*/ 	.word	0x00000370
        /*63dc*/ 	.word	0x000000ff
        /*63e0*/ 	.word	0x00000030
        /*63e4*/ 	.short	0x0100
        /*63e6*/ 	.byte	0x09
	.zero		1


	//   ....[6]....
        /*63e8*/ 	.word	0x00000380
        /*63ec*/ 	.word	0x000000ff
        /*63f0*/ 	.word	0x00000018
        /*63f4*/ 	.short	0x0100
        /*63f6*/ 	.byte	0x09
	.zero		1


	//   ....[7]....
        /*63f8*/ 	.word	0x00000390
        /*63fc*/ 	.word	0x000000ff
        /*6400*/ 	.word	0x00000038
        /*6404*/ 	.short	0x0100
        /*6406*/ 	.byte	0x09
	.zero		1


	//   ....[8]....
        /*6408*/ 	.word	0x00000760
        /*640c*/ 	.word	0x000000ff
        /*6410*/ 	.word	0x00000050
        /*6414*/ 	.short	0x0100
        /*6416*/ 	.byte	0x06
	.zero		1


	//   ....[9]....
        /*6418*/ 	.word	0x000007e0
        /*641c*/ 	.word	0x000000ff
        /*6420*/ 	.word	0x00000058
        /*6424*/ 	.short	0x0100
        /*6426*/ 	.byte	0x06
	.zero		1


	//   ....[10]....
        /*6428*/ 	.word	0x00002d90
        /*642c*/ 	.word	0x000000ff
        /*6430*/ 	.word	0x00000000
        /*6434*/ 	.short	0x010a
        /*6436*/ 	.byte	0x06
	.zero		1


	//   ....[11]....
        /*6438*/ 	.word	0x00002dd0
        /*643c*/ 	.word	0x000000ff
        /*6440*/ 	.word	0x00000000
        /*6444*/ 	.short	0x010a
        /*6446*/ 	.byte	0x06
	.zero		1


	//   ....[12]....
        /*6448*/ 	.word	0x00007140
        /*644c*/ 	.word	0x000000ff
        /*6450*/ 	.word	0x00000000
        /*6454*/ 	.short	0x010a
        /*6456*/ 	.byte	0x10
	.zero		1


	//   ....[13]....
        /*6458*/ 	.word	0x00007180
        /*645c*/ 	.word	0x000000ff
        /*6460*/ 	.word	0x00000000
        /*6464*/ 	.short	0x010a
        /*6466*/ 	.byte	0x10
	.zero		1


	//   ....[14]....
        /*6468*/ 	.word	0x0000d110
        /*646c*/ 	.word	0x00000002
        /*6470*/ 	.word	0x00000000
        /*6474*/ 	.short	0x0101
        /*6476*/ 	.byte	0x3f
	.zero		1


	//   ....[15]....
        /*6478*/ 	.word	0x00010bf0
        /*647c*/ 	.word	0x00000000
        /*6480*/ 	.word	0x00000000
        /*6484*/ 	.short	0x0101
        /*6486*/ 	.byte	0x3f
	.zero		1


	//   ....[16]....
        /*6488*/ 	.word	0x00024740
        /*648c*/ 	.word	0x0000000c
        /*6490*/ 	.word	0x00000020
        /*6494*/ 	.short	0x010a
        /*6496*/ 	.byte	0x3f
	.zero		1


	//   ....[17]....
        /*6498*/ 	.word	0x00024b50
        /*649c*/ 	.word	0x00000002
        /*64a0*/ 	.word	0x00000058
        /*64a4*/ 	.short	0x0101
        /*64a6*/ 	.byte	0x3f
	.zero		1


	//   ....[18]....
        /*64a8*/ 	.word	0x00025280
        /*64ac*/ 	.word	0x00000005
        /*64b0*/ 	.word	0x00000000
        /*64b4*/ 	.short	0x010a
        /*64b6*/ 	.byte	0x3f
	.zero		1


	//   ....[19]....
        /*64b8*/ 	.word	0x00025310
        /*64bc*/ 	.word	0x00000007
        /*64c0*/ 	.word	0x00000000
        /*64c4*/ 	.short	0x010a
        /*64c6*/ 	.byte	0x3f
	.zero		1


	//   ....[20]....
        /*64c8*/ 	.word	0x000253a0
        /*64cc*/ 	.word	0x00000007
        /*64d0*/ 	.word	0x00000000
        /*64d4*/ 	.short	0x010a
        /*64d6*/ 	.byte	0x3f
	.zero		1


	//   ....[21]....
        /*64d8*/ 	.word	0x00025430
        /*64dc*/ 	.word	0x00000003
        /*64e0*/ 	.word	0x00000000
        /*64e4*/ 	.short	0x010a
        /*64e6*/ 	.byte	0x3f
	.zero		1


	//   ....[22]....
        /*64e8*/ 	.word	0x000254a0
        /*64ec*/ 	.word	0x00000003
        /*64f0*/ 	.word	0x00000000
        /*64f4*/ 	.short	0x010a
        /*64f6*/ 	.byte	0x3f
	.zero		1


	//   ....[23]....
        /*64f8*/ 	.word	0x00025510
        /*64fc*/ 	.word	0x00000000
        /*6500*/ 	.word	0x00000000
        /*6504*/ 	.short	0x010a
        /*6506*/ 	.byte	0x3f
	.zero		1


	//   ....[24]....
        /*6508*/ 	.word	0x000255f0
        /*650c*/ 	.word	0x0000000c
        /*6510*/ 	.word	0x00000020
        /*6514*/ 	.short	0x010a
        /*6516*/ 	.byte	0x3f
	.zero		1


	//   ....[25]....
        /*6518*/ 	.word	0x000256c0
        /*651c*/ 	.word	0x00000005
        /*6520*/ 	.word	0x00000000
        /*6524*/ 	.short	0x010a
        /*6526*/ 	.byte	0x3f
	.zero		1


	//   ....[26]....
        /*6528*/ 	.word	0x00025710
        /*652c*/ 	.word	0x00000007
        /*6530*/ 	.word	0x00000000
        /*6534*/ 	.short	0x010a
        /*6536*/ 	.byte	0x3f
	.zero		1


	//   ....[27]....
        /*6538*/ 	.word	0x00025760
        /*653c*/ 	.word	0x00000007
        /*6540*/ 	.word	0x00000000
        /*6544*/ 	.short	0x010a
        /*6546*/ 	.byte	0x3f
	.zero		1


	//----- nvinfo : EIATTR_NUM_MBARRIERS
	.align		4
.L_30:
        /*6548*/ 	.byte	0x03, 0x38
        /*654a*/ 	.short	0x000a


	//----- nvinfo : EIATTR_EXIT_INSTR_OFFSETS
	.align		4
        /*654c*/ 	.byte	0x04, 0x1c
        /*654e*/ 	.short	(.L_32 - .L_31)


	//   ....[0]....
.L_31:
        /*6550*/ 	.word	0x000009d0


	//   ....[1]....
        /*6554*/ 	.word	0x00001270


	//   ....[2]....
        /*6558*/ 	.word	0x00023d50


	//   ....[3]....
        /*655c*/ 	.word	0x000242f0


	//   ....[4]....
        /*6560*/ 	.word	0x00025480


	//----- nvinfo : EIATTR_MAX_THREADS
	.align		4
.L_32:
        /*6564*/ 	.byte	0x04, 0x05
        /*6566*/ 	.short	(.L_34 - .L_33)
.L_33:
        /*6568*/ 	.word	0x00000180
        /*656c*/ 	.word	0x00000001
        /*6570*/ 	.word	0x00000001


	//----- nvinfo : EIATTR_CRS_STACK_SIZE
	.align		4
.L_34:
        /*6574*/ 	.byte	0x04, 0x1e
        /*6576*/ 	.short	(.L_36 - .L_35)
.L_35:
        /*6578*/ 	.word	0x00000000


	//----- nvinfo : EIATTR_CBANK_PARAM_SIZE
	.align		4
.L_36:
        /*657c*/ 	.byte	0x03, 0x19
        /*657e*/ 	.short	0x0470


	//----- nvinfo : EIATTR_PARAM_CBANK
	.align		4
        /*6580*/ 	.byte	0x04, 0x0a
        /*6582*/ 	.short	(.L_38 - .L_37)
	.align		4
.L_37:
        /*6584*/ 	.word	index@(.nv.constant0._ZN7cutlass13device_kernelINS_4gemm6kernel13GemmUniversalIN4cute5tupleIJiiiiEEENS1_10collective13CollectiveMmaINS1_37MainloopSm90TmaGmmaWarpSpecializedFP8ILi4ENS5_IJNS4_1CILi2EEESB_NSA_ILi1EEEEEENS1_35KernelTmaWarpSpecializedCooperativeEEENS5_IJNSA_ILi256EEESG_NSA_ILi64EEEEEENS_12float_e5m2_tENS5_IJlSC_lEEESJ_SK_NS4_8TiledMMAINS4_8MMA_AtomIJNS4_4SM904GMMA31MMA_64x256x32_F32E5M2E5M2_SS_TNILNSO_7ScaleInE1ELSQ_1EEEEEENS4_6LayoutINS5_IJSB_SC_SC_EEENS5_IJSC_NSA_ILi0EEESV_EEEEENS5_IJNS4_10UnderscoreESY_SY_EEEEENS4_23SM90_TMA_LOAD_MULTICASTENS4_14ComposedLayoutINS4_7SwizzleILi2ELi4ELi3EEENS4_18smem_ptr_flag_bitsILi8EEENST_INS5_IJNSA_ILi8EEESH_EEENS5_IJSH_SC_EEEEEEEvNS4_8identityES11_S1B_vS1C_EENS_8epilogue10collective6detail29Sm90TmaWarpSpecializedAdapterINS1F_15DefaultEpilogueISJ_SK_SK_NS1E_6thread17LinearCombinationISJ_Li1EffLNS1J_9ScaleType4KindE0ELNS_15FloatRoundStyleE2ESJ_EENS1_15EpilogueDefaultEEEEEvvEEEEvNT_6ParamsE)
        /*6588*/ 	.short	0x0210
        /*658a*/ 	.short	0x0470


	//----- nvinfo : EIATTR_SW_WAR
	.align		4
.L_38:
        /*658c*/ 	.byte	0x04, 0x36
        /*658e*/ 	.short	(.L_40 - .L_39)
.L_39:
        /*6590*/ 	.word	0x00000008
.L_40:


//--------------------- .nv.callgraph             --------------------------
	.section	.nv.callgraph,"",@"SHT_CUDA_CALLGRAPH"
	.align	4
	.sectionentsize	8
	.align		4
        /*0000*/ 	.word	0x00000000
	.align		4
        /*0004*/ 	.word	0xffffffff
	.align		4
        /*0008*/ 	.word	0x00000000
	.align		4
        /*000c*/ 	.word	0xfffffffe
	.align		4
        /*0010*/ 	.word	0x00000000
	.align		4
        /*0014*/ 	.word	0xfffffffd
	.align		4
        /*0018*/ 	.word	0x00000000
	.align		4
        /*001c*/ 	.word	0xfffffffc


//--------------------- .nv.constant4             --------------------------
	.section	.nv.constant4,"a",@progbits
	.align	8
	.align		8
.nv.constant4:
        /*0000*/ 	.dword	_ZN39_INTERNAL_c8f83092_4_k_cu_90dfe06b_54764cuda3std3__45__cpo5beginE
	.align		8
        /*0008*/ 	.dword	_ZN39_INTERNAL_c8f83092_4_k_cu_90dfe06b_54764cuda3std3__45__cpo3endE
	.align		8
        /*0010*/ 	.dword	_ZN39_INTERNAL_c8f83092_4_k_cu_90dfe06b_54764cuda3std3__45__cpo6cbeginE
	.align		8
        /*0018*/ 	.dword	_ZN39_INTERNAL_c8f83092_4_k_cu_90dfe06b_54764cuda3std3__45__cpo4cendE
	.align		8
        /*0020*/ 	.dword	_ZN39_INTERNAL_c8f83092_4_k_cu_90dfe06b_54764cuda3std3__441_GLOBAL__N__c8f83092_4_k_cu_90dfe06b_54766ignoreE
	.align		8
        /*0028*/ 	.dword	_ZN39_INTERNAL_c8f83092_4_k_cu_90dfe06b_54764cuda3std3__419piecewise_constructE
	.align		8
        /*0030*/ 	.dword	_ZN39_INTERNAL_c8f83092_4_k_cu_90dfe06b_54764cuda3std3__48in_placeE
	.align		8
        /*0038*/ 	.dword	_ZN39_INTERNAL_c8f83092_4_k_cu_90dfe06b_54764cuda3std6ranges3__45__cpo4swapE
	.align		8
        /*0040*/ 	.dword	_ZN39_INTERNAL_c8f83092_4_k_cu_90dfe06b_54764cuda3std6ranges3__45__cpo9iter_moveE
	.align		8
        /*0048*/ 	.dword	_ZN39_INTERNAL_c8f83092_4_k_cu_90dfe06b_54764cute7productE
	.align		8
        /*0050*/ 	.dword	_ZN39_INTERNAL_c8f83092_4_k_cu_90dfe06b_54764cute1_E


//--------------------- .text._ZN7cutlass13device_kernelINS_4gemm6kernel13GemmUniversalIN4cute5tupleIJiiiiEEENS1_10collective13CollectiveMmaINS1_37MainloopSm90TmaGmmaWarpSpecializedFP8ILi4ENS5_IJNS4_1CILi2EEESB_NSA_ILi1EEEEEENS1_35KernelTmaWarpSpecializedCooperativeEEENS5_IJNSA_ILi256EEESG_NSA_ILi64EEEEEENS_12float_e5m2_tENS5_IJlSC_lEEESJ_SK_NS4_8TiledMMAINS4_8MMA_AtomIJNS4_4SM904GMMA31MMA_64x256x32_F32E5M2E5M2_SS_TNILNSO_7ScaleInE1ELSQ_1EEEEEENS4_6LayoutINS5_IJSB_SC_SC_EEENS5_IJSC_NSA_ILi0EEESV_EEEEENS5_IJNS4_10UnderscoreESY_SY_EEEEENS4_23SM90_TMA_LOAD_MULTICASTENS4_14ComposedLayoutINS4_7SwizzleILi2ELi4ELi3EEENS4_18smem_ptr_flag_bitsILi8EEENST_INS5_IJNSA_ILi8EEESH_EEENS5_IJSH_SC_EEEEEEEvNS4_8identityES11_S1B_vS1C_EENS_8epilogue10collective6detail29Sm90TmaWarpSpecializedAdapterINS1F_15DefaultEpilogueISJ_SK_SK_NS1E_6thread17LinearCombinationISJ_Li1EffLNS1J_9ScaleType4KindE0ELNS_15FloatRoundStyleE2ESJ_EENS1_15EpilogueDefaultEEEEEvvEEEEvNT_6ParamsE --------------------------
	.section	.text._ZN7cutlass13device_kernelINS_4gemm6kernel13GemmUniversalIN4cute5tupleIJiiiiEEENS1_10collective13CollectiveMmaINS1_37MainloopSm90TmaGmmaWarpSpecializedFP8ILi4ENS5_IJNS4_1CILi2EEESB_NSA_ILi1EEEEEENS1_35KernelTmaWarpSpecializedCooperativeEEENS5_IJNSA_ILi256EEESG_NSA_ILi64EEEEEENS_12float_e5m2_tENS5_IJlSC_lEEESJ_SK_NS4_8TiledMMAINS4_8MMA_AtomIJNS4_4SM904GMMA31MMA_64x256x32_F32E5M2E5M2_SS_TNILNSO_7ScaleInE1ELSQ_1EEEEEENS4_6LayoutINS5_IJSB_SC_SC_EEENS5_IJSC_NSA_ILi0EEESV_EEEEENS5_IJNS4_10UnderscoreESY_SY_EEEEENS4_23SM90_TMA_LOAD_MULTICASTENS4_14ComposedLayoutINS4_7SwizzleILi2ELi4ELi3EEENS4_18smem_ptr_flag_bitsILi8EEENST_INS5_IJNSA_ILi8EEESH_EEENS5_IJSH_SC_EEEEEEEvNS4_8identityES11_S1B_vS1C_EENS_8epilogue10collective6detail29Sm90TmaWarpSpecializedAdapterINS1F_15DefaultEpilogueISJ_SK_SK_NS1E_6thread17LinearCombinationISJ_Li1EffLNS1J_9ScaleType4KindE0ELNS_15FloatRoundStyleE2ESJ_EENS1_15EpilogueDefaultEEEEEvvEEEEvNT_6ParamsE,"ax",@progbits
	.align	128
.text._ZN7cutlass13device_kernelINS_4gemm6kernel13GemmUniversalIN4cute5tupleIJiiiiEEENS1_10collective13CollectiveMmaINS1_37MainloopSm90TmaGmmaWarpSpecializedFP8ILi4ENS5_IJNS4_1CILi2EEESB_NSA_ILi1EEEEEENS1_35KernelTmaWarpSpecializedCooperativeEEENS5_IJNSA_ILi256EEESG_NSA_ILi64EEEEEENS_12float_e5m2_tENS5_IJlSC_lEEESJ_SK_NS4_8TiledMMAINS4_8MMA_AtomIJNS4_4SM904GMMA31MMA_64x256x32_F32E5M2E5M2_SS_TNILNSO_7ScaleInE1ELSQ_1EEEEEENS4_6LayoutINS5_IJSB_SC_SC_EEENS5_IJSC_NSA_ILi0EEESV_EEEEENS5_IJNS4_10UnderscoreESY_SY_EEEEENS4_23SM90_TMA_LOAD_MULTICASTENS4_14ComposedLayoutINS4_7SwizzleILi2ELi4ELi3EEENS4_18smem_ptr_flag_bitsILi8EEENST_INS5_IJNSA_ILi8EEESH_EEENS5_IJSH_SC_EEEEEEEvNS4_8identityES11_S1B_vS1C_EENS_8epilogue10collective6detail29Sm90TmaWarpSpecializedAdapterINS1F_15DefaultEpilogueISJ_SK_SK_NS1E_6thread17LinearCombinationISJ_Li1EffLNS1J_9ScaleType4KindE0ELNS_15FloatRoundStyleE2ESJ_EENS1_15EpilogueDefaultEEEEEvvEEEEvNT_6ParamsE:
        .type           _ZN7cutlass13device_kernelINS_4gemm6kernel13GemmUniversalIN4cute5tupleIJiiiiEEENS1_10collective13CollectiveMmaINS1_37MainloopSm90TmaGmmaWarpSpecializedFP8ILi4ENS5_IJNS4_1CILi2EEESB_NSA_ILi1EEEEEENS1_35KernelTmaWarpSpecializedCooperativeEEENS5_IJNSA_ILi256EEESG_NSA_ILi64EEEEEENS_12float_e5m2_tENS5_IJlSC_lEEESJ_SK_NS4_8TiledMMAINS4_8MMA_AtomIJNS4_4SM904GMMA31MMA_64x256x32_F32E5M2E5M2_SS_TNILNSO_7ScaleInE1ELSQ_1EEEEEENS4_6LayoutINS5_IJSB_SC_SC_EEENS5_IJSC_NSA_ILi0EEESV_EEEEENS5_IJNS4_10UnderscoreESY_SY_EEEEENS4_23SM90_TMA_LOAD_MULTICASTENS4_14ComposedLayoutINS4_7SwizzleILi2ELi4ELi3EEENS4_18smem_ptr_flag_bitsILi8EEENST_INS5_IJNSA_ILi8EEESH_EEENS5_IJSH_SC_EEEEEEEvNS4_8identityES11_S1B_vS1C_EENS_8epilogue10collective6detail29Sm90TmaWarpSpecializedAdapterINS1F_15DefaultEpilogueISJ_SK_SK_NS1E_6thread17LinearCombinationISJ_Li1EffLNS1J_9ScaleType4KindE0ELNS_15FloatRoundStyleE2ESJ_EENS1_15EpilogueDefaultEEEEEvvEEEEvNT_6ParamsE,@function
        .size           _ZN7cutlass13device_kernelINS_4gemm6kernel13GemmUniversalIN4cute5tupleIJiiiiEEENS1_10collective13CollectiveMmaINS1_37MainloopSm90TmaGmmaWarpSpecializedFP8ILi4ENS5_IJNS4_1CILi2EEESB_NSA_ILi1EEEEEENS1_35KernelTmaWarpSpecializedCooperativeEEENS5_IJNSA_ILi256EEESG_NSA_ILi64EEEEEENS_12float_e5m2_tENS5_IJlSC_lEEESJ_SK_NS4_8TiledMMAINS4_8MMA_AtomIJNS4_4SM904GMMA31MMA_64x256x32_F32E5M2E5M2_SS_TNILNSO_7ScaleInE1ELSQ_1EEEEEENS4_6LayoutINS5_IJSB_SC_SC_EEENS5_IJSC_NSA_ILi0EEESV_EEEEENS5_IJNS4_10UnderscoreESY_SY_EEEEENS4_23SM90_TMA_LOAD_MULTICASTENS4_14ComposedLayoutINS4_7SwizzleILi2ELi4ELi3EEENS4_18smem_ptr_flag_bitsILi8EEENST_INS5_IJNSA_ILi8EEESH_EEENS5_IJSH_SC_EEEEEEEvNS4_8identityES11_S1B_vS1C_EENS_8epilogue10collective6detail29Sm90TmaWarpSpecializedAdapterINS1F_15DefaultEpilogueISJ_SK_SK_NS1E_6thread17LinearCombinationISJ_Li1EffLNS1J_9ScaleType4KindE0ELNS_15FloatRoundStyleE2ESJ_EENS1_15EpilogueDefaultEEEEEvvEEEEvNT_6ParamsE,(.L_x_588 - _ZN7cutlass13device_kernelINS_4gemm6kernel13GemmUniversalIN4cute5tupleIJiiiiEEENS1_10collective13CollectiveMmaINS1_37MainloopSm90TmaGmmaWarpSpecializedFP8ILi4ENS5_IJNS4_1CILi2EEESB_NSA_ILi1EEEEEENS1_35KernelTmaWarpSpecializedCooperativeEEENS5_IJNSA_ILi256EEESG_NSA_ILi64EEEEEENS_12float_e5m2_tENS5_IJlSC_lEEESJ_SK_NS4_8TiledMMAINS4_8MMA_AtomIJNS4_4SM904GMMA31MMA_64x256x32_F32E5M2E5M2_SS_TNILNSO_7ScaleInE1ELSQ_1EEEEEENS4_6LayoutINS5_IJSB_SC_SC_EEENS5_IJSC_NSA_ILi0EEESV_EEEEENS5_IJNS4_10UnderscoreESY_SY_EEEEENS4_23SM90_TMA_LOAD_MULTICASTENS4_14ComposedLayoutINS4_7SwizzleILi2ELi4ELi3EEENS4_18smem_ptr_flag_bitsILi8EEENST_INS5_IJNSA_ILi8EEESH_EEENS5_IJSH_SC_EEEEEEEvNS4_8identityES11_S1B_vS1C_EENS_8epilogue10collective6detail29Sm90TmaWarpSpecializedAdapterINS1F_15DefaultEpilogueISJ_SK_SK_NS1E_6thread17LinearCombinationISJ_Li1EffLNS1J_9ScaleType4KindE0ELNS_15FloatRoundStyleE2ESJ_EENS1_15EpilogueDefaultEEEEEvvEEEEvNT_6ParamsE)
        .other          _ZN7cutlass13device_kernelINS_4gemm6kernel13GemmUniversalIN4cute5tupleIJiiiiEEENS1_10collective13CollectiveMmaINS1_37MainloopSm90TmaGmmaWarpSpecializedFP8ILi4ENS5_IJNS4_1CILi2EEESB_NSA_ILi1EEEEEENS1_35KernelTmaWarpSpecializedCooperativeEEENS5_IJNSA_ILi256EEESG_NSA_ILi64EEEEEENS_12float_e5m2_tENS5_IJlSC_lEEESJ_SK_NS4_8TiledMMAINS4_8MMA_AtomIJNS4_4SM904GMMA31MMA_64x256x32_F32E5M2E5M2_SS_TNILNSO_7ScaleInE1ELSQ_1EEEEEENS4_6LayoutINS5_IJSB_SC_SC_EEENS5_IJSC_NSA_ILi0EEESV_EEEEENS5_IJNS4_10UnderscoreESY_SY_EEEEENS4_23SM90_TMA_LOAD_MULTICASTENS4_14ComposedLayoutINS4_7SwizzleILi2ELi4ELi3EEENS4_18smem_ptr_flag_bitsILi8EEENST_INS5_IJNSA_ILi8EEESH_EEENS5_IJSH_SC_EEEEEEEvNS4_8identityES11_S1B_vS1C_EENS_8epilogue10collective6detail29Sm90TmaWarpSpecializedAdapterINS1F_15DefaultEpilogueISJ_SK_SK_NS1E_6thread17LinearCombinationISJ_Li1EffLNS1J_9ScaleType4KindE0ELNS_15FloatRoundStyleE2ESJ_EENS1_15EpilogueDefaultEEEEEvvEEEEvNT_6ParamsE,@"STO_CUDA_ENTRY STV_DEFAULT"
_ZN7cutlass13device_kernelINS_4gemm6kernel13GemmUniversalIN4cute5tupleIJiiiiEEENS1_10collective13CollectiveMmaINS1_37MainloopSm90TmaGmmaWarpSpecializedFP8ILi4ENS5_IJNS4_1CILi2EEESB_NSA_ILi1EEEEEENS1_35KernelTmaWarpSpecializedCooperativeEEENS5_IJNSA_ILi256EEESG_NSA_ILi64EEEEEENS_12float_e5m2_tENS5_IJlSC_lEEESJ_SK_NS4_8TiledMMAINS4_8MMA_AtomIJNS4_4SM904GMMA31MMA_64x256x32_F32E5M2E5M2_SS_TNILNSO_7ScaleInE1ELSQ_1EEEEEENS4_6LayoutINS5_IJSB_SC_SC_EEENS5_IJSC_NSA_ILi0EEESV_EEEEENS5_IJNS4_10UnderscoreESY_SY_EEEEENS4_23SM90_TMA_LOAD_MULTICASTENS4_14ComposedLayoutINS4_7SwizzleILi2ELi4ELi3EEENS4_18smem_ptr_flag_bitsILi8EEENST_INS5_IJNSA_ILi8EEESH_EEENS5_IJSH_SC_EEEEEEEvNS4_8identityES11_S1B_vS1C_EENS_8epilogue10collective6detail29Sm90TmaWarpSpecializedAdapterINS1F_15DefaultEpilogueISJ_SK_SK_NS1E_6thread17LinearCombinationISJ_Li1EffLNS1J_9ScaleType4KindE0ELNS_15FloatRoundStyleE2ESJ_EENS1_15EpilogueDefaultEEEEEvvEEEEvNT_6ParamsE:
[----:B------:R-:W0:Y:S02]  /*0000*/  LDC R1, c[0x0][0x28] ;  /* 0x00000a00ff017b82 */ /* 0x000e240000000800 */
[----:B0-----:R-:W-:Y:S01]  /*0010*/  VIADD R1, R1, 0xfffff788 ;  /* 0xfffff78801017836 */ /* 0x001fe20000000000 */
[----:B------:R-:W0:Y:S01]  /*0020*/  S2R R4, SR_TID.X ;  /* 0x0000000000047919 */ /* 0x000e220000002100 */
[----:B------:R-:W-:Y:S01]  /*0030*/  ELECT P0, URZ, PT ;  /* 0x00000000003f782f */ /* 0x000fe20003800000 */
[----:B------:R-:W-:Y:S01]  /*0040*/  BSSY B0, `(.L_x_0) ;  /* 0x0000015000007945 */ /* 0x000fe20003800000 */
[--C-:B0-----:R-:W-:Y:S02]  /*0050*/  SHF.R.U32.HI R0, RZ, 0x5, R4.reuse ;  /* 0x00000005ff007819 */ /* 0x101fe40000011604 */
[----:B------:R-:W-:-:S03]  /*0060*/  SHF.R.U32.HI R2, RZ, 0x7, R4 ;  /* 0x00000007ff027819 */ /* 0x000fc60000011604 */
[----:B------:R-:W0:Y:S04]  /*0070*/  SHFL.IDX PT, R3, R0, RZ, 0x1f ;  /* 0x00001fff00037589 */ /* 0x000e2800000e0000 */
[----:B------:R-:W1:Y:S01]  /*0080*/  SHFL.IDX PT, R2, R2, RZ, 0x1f ;  /* 0x00001fff02027589 */ /* 0x000e6200000e0000 */
[----:B0-----:R-:W-:Y:S02]  /*0090*/  R2UR UR4, R3 ;  /* 0x00000000030472ca */ /* 0x001fe400000e0000 */
[----:B-1----:R-:W-:-:S11]  /*00a0*/  R2UR UR6, R2 ;  /* 0x00000000020672ca */ /* 0x002fd600000e0000 */
[----:B------:R-:W-:Y:S02]  /*00b0*/  USHF.R.S32.HI UR5, URZ, 0x1f, UR4 ;  /* 0x0000001f3f057899 */ /* 0x000fe40008011404 */
[----:B------:R-:W-:Y:S02]  /*00c0*/  ISETP.NE.OR P0, PT, RZ, UR4, !P0 ;  /* 0x00000004ff007c0c */ /* 0x000fe4000c705670 */
[----:B------:R-:W-:-:S04]  /*00d0*/  ULEA.HI UR5, UR5, UR4, URZ, 0x2 ;  /* 0x0000000405057291 */ /* 0x000fc8000f8f103f */
[----:B------:R-:W-:-:S04]  /*00e0*/  ULOP3.LUT UR5, UR5, 0xfffffffc, URZ, 0xc0, !UPT ;  /* 0xfffffffc05057892 */ /* 0x000fc8000f8ec03f */
[----:B------:R-:W-:-:S03]  /*00f0*/  UIADD3 UR8, UR4, -UR5, URZ ;  /* 0x8000000504087290 */ /* 0x000fc6000fffe03f */
[----:B------:R-:W-:Y:S09]  /*0100*/  @P0 BRA `(.L_x_1) ;  /* 0x0000000000200947 */ /* 0x000ff20003800000 */
[----:B------:R-:W-:Y:S02]  /*0110*/  ULDC.64 UR4, c[0x0][0x198] ;  /* 0x0000660000047ab9 */ /* 0x000fe40000000a00 */
[----:B------:R-:W-:Y:S02]  /*0120*/  UIADD3 UR10, UP0, UR4, 0xf0, URZ ;  /* 0x000000f0040a7890 */ /* 0x000fe4000ff1e03f */
[----:B------:R-:W-:Y:S02]  /*0130*/  UIADD3 UR4, UP1, UR4, 0x1f0, URZ ;  /* 0x000001f004047890 */ /* 0x000fe4000ff3e03f */
[----:B------:R-:W-:Y:S02]  /*0140*/  UIADD3.X UR11, URZ, UR5, URZ, UP0, !UPT ;  /* 0x000000053f0b7290 */ /* 0x000fe400087fe43f */
[----:B------:R-:W-:-:S07]  /*0150*/  UIADD3.X UR5, URZ, UR5, URZ, UP1, !UPT ;  /* 0x000000053f057290 */ /* 0x000fce0008ffe43f */
[----:B------:R0:W-:Y:S02]  /*0160*/  UTMACCTL.PF [UR10] ;  /* 0x000000000a0079b9 */ /* 0x0001e40008040000 */
[----:B------:R0:W-:Y:S02]  /*0170*/  UTMACCTL.PF [UR4] ;  /* 0x00000000040079b9 */ /* 0x0001e40008040000 */
[----:B0-----:R-:W-:Y:S01]  /*0180*/  NOP ;  /* 0x0000000000007918 */ /* 0x001fe20000000000 */
.L_x_1:
[----:B------:R-:W-:Y:S05]  /*0190*/  BSYNC B0 ;  /* 0x0000000000007941 */ /* 0x000fea0003800000 */
.L_x_0:
[----:B------:R-:W0:Y:S01]  /*01a0*/  SHFL.IDX PT, R3, R0, RZ, 0x1f ;  /* 0x00001fff00037589 */ /* 0x000e2200000e0000 */
[----:B------:R-:W-:Y:S01]  /*01b0*/  UISETP.NE.AND UP0, UPT, UR8, 0x3, UPT ;  /* 0x000000030800788c */ /* 0x000fe2000bf05270 */
[----:B------:R-:W-:Y:S01]  /*01c0*/  ISETP.NE.AND P1, PT, RZ, UR6, PT ;  /* 0x00000006ff007c0c */ /* 0x000fe2000bf25270 */
[----:B------:R-:W-:Y:S02]  /*01d0*/  UIADD3 UR10, UR6, -0x1, URZ ;  /* 0xffffffff060a7890 */ /* 0x000fe4000fffe03f */
[----:B------:R-:W-:Y:S02]  /*01e0*/  UISETP.EQ.OR UP0, UPT, UR8, URZ, !UP0 ;  /* 0x0000003f0800728c */ /* 0x000fe4000c702670 */
[----:B------:R-:W-:Y:S02]  /*01f0*/  UISETP.GE.U32.AND UP1, UPT, UR10, 0x2, UPT ;  /* 0x000000020a00788c */ /* 0x000fe4000bf26070 */
[----:B------:R-:W-:-:S04]  /*0200*/  UISETP.EQ.AND UP0, UPT, UR6, URZ, UP0 ;  /* 0x0000003f0600728c */ /* 0x000fc80008702270 */
[----:B------:R-:W-:-:S04]  /*0210*/  USEL UR13, URZ, 0x1, !UP0 ;  /* 0x000000013f0d7887 */ /* 0x000fc8000c000000 */
[----:B------:R-:W-:Y:S01]  /*0220*/  USEL UR13, UR13, 0x2, UP1 ;  /* 0x000000020d0d7887 */ /* 0x000fe20008800000 */
[----:B0-----:R-:W-:-:S13]  /*0230*/  ISETP.NE.AND P0, PT, R3, RZ, PT ;  /* 0x000000ff0300720c */ /* 0x001fda0003f05270 */
[----:B------:R-:W-:Y:S05]  /*0240*/  @P0 BRA `(.L_x_2) ;  /* 0x0000000000580947 */ /* 0x000fea0003800000 */
[----:B------:R-:W0:Y:S01]  /*0250*/  S2UR UR9, SR_CgaCtaId ;  /* 0x00000000000979c3 */ /* 0x000e220000008800 */
[----:B------:R-:W-:Y:S01]  /*0260*/  UMOV UR4, 0x400 ;  /* 0x0000040000047882 */ /* 0x000fe20000000000 */
[----:B------:R-:W-:Y:S01]  /*0270*/  UMOV UR5, 0x1 ;  /* 0x0000000100057882 */ /* 0x000fe20000000000 */
[----:B------:R-:W-:Y:S01]  /*0280*/  UMOV UR6, 0x6 ;  /* 0x0000000600067882 */ /* 0x000fe20000000000 */
[----:B------:R-:W-:Y:S01]  /*0290*/  ELECT P0, URZ, PT ;  /* 0x00000000003f782f */ /* 0x000fe20003800000 */
[----:B------:R-:W-:-:S04]  /*02a0*/  UIADD3 UR6, -UR6, 0x100000, URZ ;  /* 0x0010000006067890 */ /* 0x000fc8000fffe13f */
[----:B------:R-:W-:Y:S02]  /*02b0*/  USHF.L.U32 UR7, UR6, 0xb, URZ ;  /* 0x0000000b06077899 */ /* 0x000fe4000800063f */
[----:B------:R-:W-:Y:S02]  /*02c0*/  USHF.L.U32 UR6, UR6, 0x1, URZ ;  /* 0x0000000106067899 */ /* 0x000fe4000800063f */
[----:B0-----:R-:W-:Y:S02]  /*02d0*/  ULEA UR9, UR9, UR4, 0x18 ;  /* 0x0000000409097291 */ /* 0x001fe4000f8ec03f */
[----:B------:R-:W-:-:S04]  /*02e0*/  UIADD3 UR4, -UR5, 0x100000, URZ ;  /* 0x0010000005047890 */ /* 0x000fc8000fffe13f */
[----:B------:R-:W-:Y:S02]  /*02f0*/  USHF.L.U32 UR5, UR4, 0xb, URZ ;  /* 0x0000000b04057899 */ /* 0x000fe4000800063f */
[----:B------:R-:W-:Y:S01]  /*0300*/  USHF.L.U32 UR4, UR4, 0x1, URZ ;  /* 0x0000000104047899 */ /* 0x000fe2000800063f */
[----:B------:R-:W0:Y:S11]  /*0310*/  FENCE.VIEW.ASYNC.S ;  /* 0x00000000000073c6 */ /* 0x000e360000000000 */
[----:B0-----:R0:W1:Y:S01]  /*0320*/  SYNCS.EXCH.64 URZ, [UR9], UR4 ;  /* 0x00000004093f75b2 */ /* 0x0010620008000100 */
[----:B------:R0:W2:Y:S01]  /*0330*/  SYNCS.EXCH.64 URZ, [UR9+0x20], UR6 ;  /* 0x00002006093f75b2 */ /* 0x0000a20008000100 */
[----:B------:R0:W3:Y:S01]  /*0340*/  SYNCS.EXCH.64 URZ, [UR9+0x8], UR4 ;  /* 0x00000804093f75b2 */ /* 0x0000e20008000100 */
[----:B------:R0:W4:Y:S01]  /*0350*/  SYNCS.EXCH.64 URZ, [UR9+0x28], UR6 ;  /* 0x00002806093f75b2 */ /* 0x0001220008000100 */
[----:B------:R0:W0:Y:S01]  /*0360*/  SYNCS.EXCH.64 URZ, [UR9+0x10], UR4 ;  /* 0x00001004093f75b2 */ /* 0x0000220008000100 */
[----:B------:R0:W0:Y:S01]  /*0370*/  SYNCS.EXCH.64 URZ, [UR9+0x30], UR6 ;  /* 0x00003006093f75b2 */ /* 0x0000220008000100 */
[----:B------:R0:W0:Y:S01]  /*0380*/  SYNCS.EXCH.64 URZ, [UR9+0x18], UR4 ;  /* 0x00001804093f75b2 */ /* 0x0000220008000100 */
[----:B------:R0:W0:Y:S01]  /*0390*/  SYNCS.EXCH.64 URZ, [UR9+0x38], UR6 ;  /* 0x00003806093f75b2 */ /* 0x0000220008000100 */
[----:B------:R-:W-:Y:S01]  /*03a0*/  NOP ;  /* 0x0000000000007918 */ /* 0x000fe20000000000 */
.L_x_2:
[----:B------:R-:W-:Y:S01]  /*03b0*/  SHF.R.S32.HI R2, RZ, 0x1f, R4 ;  /* 0x0000001fff027819 */ /* 0x000fe20000011404 */
[----:B------:R-:W5:Y:S01]  /*03c0*/  SHFL.IDX PT, R0, R0, RZ, 0x1f ;  /* 0x00001fff00007589 */ /* 0x000f6200000e0000 */
[----:B0-----:R-:W0:Y:S01]  /*03d0*/  S2UR UR9, SR_CTAID.X ;  /* 0x00000000000979c3 */ /* 0x001e220000002500 */
[----:B------:R-:W-:Y:S02]  /*03e0*/  ELECT P0, URZ, PT ;  /* 0x00000000003f782f */ /* 0x000fe40003800000 */
[----:B------:R-:W-:Y:S01]  /*03f0*/  LEA.HI R2, R2, R4, RZ, 0x7 ;  /* 0x0000000402027211 */ /* 0x000fe200078f38ff */
[----:B------:R-:W-:Y:S01]  /*0400*/  ULDC UR4, c[0x0][0x150] ;  /* 0x0000540000047ab9 */ /* 0x000fe20000000800 */
[----:B------:R-:W-:Y:S01]  /*0410*/  SHF.R.S32.HI R6, RZ, 0x1f, R3 ;  /* 0x0000001fff067819 */ /* 0x000fe20000011403 */
[----:B------:R-:W-:Y:S01]  /*0420*/  NOP ;  /* 0x0000000000007918 */ /* 0x000fe20000000000 */
[----:B------:R-:W-:Y:S01]  /*0430*/  LOP3.LUT R2, R2, 0xffffff80, RZ, 0xc0, !PT ;  /* 0xffffff8002027812 */ /* 0x000fe200078ec0ff */
[----:B------:R-:W-:Y:S01]  /*0440*/  NOP ;  /* 0x0000000000007918 */ /* 0x000fe20000000000 */
[----:B------:R-:W-:Y:S01]  /*0450*/  LEA.HI R6, R6, R3, RZ, 0x2 ;  /* 0x0000000306067211 */ /* 0x000fe200078f10ff */
[----:B------:R-:W1:Y:S02]  /*0460*/  LDC R8, c[0x0][0x144] ;  /* 0x00005100ff087b82 */ /* 0x000e640000000800 */
[----:B------:R-:W-:Y:S01]  /*0470*/  IMAD.IADD R4, R4, 0x1, -R2 ;  /* 0x0000000104047824 */ /* 0x000fe200078e0a02 */
[----:B------:R-:W-:Y:S01]  /*0480*/  LOP3.LUT R6, R6, 0x3ffffffc, RZ, 0xc0, !PT ;  /* 0x3ffffffc06067812 */ /* 0x000fe200078ec0ff */
[----:B------:R-:W2:Y:S03]  /*0490*/  S2R R2, SR_CTAID.Y ;  /* 0x0000000000027919 */ /* 0x000ea60000002600 */
[----:B------:R-:W-:Y:S01]  /*04a0*/  SHF.R.S32.HI R5, RZ, 0x1f, R4 ;  /* 0x0000001fff057819 */ /* 0x000fe20000011404 */
[----:B------:R-:W-:Y:S01]  /*04b0*/  IMAD.IADD R6, R3, 0x1, -R6 ;  /* 0x0000000103067824 */ /* 0x000fe200078e0a06 */
[----:B------:R-:W3:Y:S02]  /*04c0*/  LDC R13, c[0x0][0x148] ;  /* 0x00005200ff0d7b82 */ /* 0x000ee40000000800 */
[----:B------:R-:W-:-:S02]  /*04d0*/  LEA.HI R5, R5, R4, RZ, 0x3 ;  /* 0x0000000405057211 */ /* 0x000fc400078f18ff */
[----:B-----5:R-:W-:Y:S02]  /*04e0*/  ISETP.NE.OR P0, PT, R0, RZ, !P0 ;  /* 0x000000ff0000720c */ /* 0x020fe40004705670 */
[--C-:B------:R-:W-:Y:S02]  /*04f0*/  SHF.R.S32.HI R0, RZ, 0x3, R5.reuse ;  /* 0x00000003ff007819 */ /* 0x100fe40000011405 */
[----:B------:R-:W-:Y:S02]  /*0500*/  SHF.R.S32.HI R5, RZ, 0x1f, R5 ;  /* 0x0000001fff057819 */ /* 0x000fe40000011405 */
[----:B0-----:R-:W-:Y:S02]  /*0510*/  I2FP.F32.U32 R7, UR9 ;  /* 0x0000000900077c45 */ /* 0x001fe40008201000 */
[----:B------:R-:W-:-:S03]  /*0520*/  LEA.HI R5, R5, R0, RZ, 0x2 ;  /* 0x0000000005057211 */ /* 0x000fc600078f10ff */
[----:B------:R-:W-:Y:S01]  /*0530*/  FMUL R7, R7, UR4 ;  /* 0x0000000407077c20 */ /* 0x000fe20008400000 */
[----:B------:R-:W-:Y:S01]  /*0540*/  LOP3.LUT R5, R5, 0xfffffffc, RZ, 0xc0, !PT ;  /* 0xfffffffc05057812 */ /* 0x000fe200078ec0ff */
[----:B------:R-:W-:Y:S01]  /*0550*/  VOTEU.ALL UP0, P0 ;  /* 0x00000000003f7886 */ /* 0x000fe20000000000 */
[----:B------:R-:W-:Y:S01]  /*0560*/  ULDC UR4, c[0x0][0x154] ;  /* 0x0000550000047ab9 */ /* 0x000fe20000000800 */
[----:B------:R-:W-:Y:S02]  /*0570*/  VOTEU.ALL UP1, P0 ;  /* 0x00000000003f7886 */ /* 0x000fe40000020000 */
[----:B------:R-:W0:Y:S01]  /*0580*/  F2I.U32.TRUNC.NTZ R7, R7 ;  /* 0x0000000700077305 */ /* 0x000e22000020f000 */
[----:B------:R-:W-:Y:S01]  /*0590*/  IMAD.IADD R5, R0, 0x1, -R5 ;  /* 0x0000000100057824 */ /* 0x000fe200078e0a05 */
[----:B------:R-:W5:Y:S01]  /*05a0*/  @!UP0 S2UR UR7, SR_CgaCtaId ;  /* 0x00000000000789c3 */ /* 0x000f620000008800 */
[----:B------:R-:W-:Y:S02]  /*05b0*/  @!UP0 UMOV UR6, 0x400 ;  /* 0x0000040000068882 */ /* 0x000fe40000000000 */
[----:B------:R-:W-:Y:S01]  /*05c0*/  IMAD R5, R6, 0x4, R5 ;  /* 0x0000000406057824 */ /* 0x000fe200078e0205 */
[----:B--2---:R-:W-:-:S04]  /*05d0*/  I2FP.F32.U32 R6, R2 ;  /* 0x0000000200067245 */ /* 0x004fc80000201000 */
[----:B------:R-:W-:Y:S01]  /*05e0*/  LEA.HI R0, R5, R5, RZ, 0x1 ;  /* 0x0000000505007211 */ /* 0x000fe200078f08ff */
[----:B------:R-:W-:Y:S01]  /*05f0*/  FMUL R6, R6, UR4 ;  /* 0x0000000406067c20 */ /* 0x000fe20008400000 */
[----:B------:R-:W-:Y:S02]  /*0600*/  UMOV UR4, 0x20 ;  /* 0x0000002000047882 */ /* 0x000fe40000000000 */
[----:B------:R-:W-:Y:S01]  /*0610*/  LOP3.LUT R0, R0, 0xfffffffe, RZ, 0xc0, !PT ;  /* 0xfffffffe00007812 */ /* 0x000fe200078ec0ff */
[----:B0-----:R-:W-:Y:S01]  /*0620*/  IMAD.MOV R11, RZ, RZ, -R7 ;  /* 0x000000ffff0b7224 */ /* 0x001fe200078e0a07 */
[----:B------:R-:W-:-:S04]  /*0630*/  @!UP0 UIADD3 UR4, -UR4, 0x100000, URZ ;  /* 0x0010000004048890 */ /* 0x000fc8000fffe13f */
[----:B------:R-:W-:Y:S02]  /*0640*/  @!UP0 USHF.L.U32 UR5, UR4, 0xb, URZ ;  /* 0x0000000b04058899 */ /* 0x000fe4000800063f */
[----:B------:R-:W-:Y:S01]  /*0650*/  @!UP0 USHF.L.U32 UR4, UR4, 0x1, URZ ;  /* 0x0000000104048899 */ /* 0x000fe2000800063f */
[----:B------:R-:W0:Y:S01]  /*0660*/  F2I.U32.TRUNC.NTZ R6, R6 ;  /* 0x0000000600067305 */ /* 0x000e22000020f000 */
[----:B------:R-:W2:Y:S01]  /*0670*/  LDC R7, c[0x0][0x140] ;  /* 0x00005000ff077b82 */ /* 0x000ea20000000800 */
[----:B-1----:R-:W-:Y:S02]  /*0680*/  IMAD R11, R8, R11, UR9 ;  /* 0x00000009080b7e24 */ /* 0x002fe4000f8e020b */
[----:B------:R-:W-:-:S05]  /*0690*/  IMAD.IADD R0, R5, 0x1, -R0 ;  /* 0x0000000105007824 */ /* 0x000fca00078e0a00 */
[----:B------:R-:W-:Y:S01]  /*06a0*/  ISETP.NE.AND P2, PT, R0, R11, PT ;  /* 0x0000000b0000720c */ /* 0x000fe20003f45270 */
[C---:B------:R-:W-:Y:S01]  /*06b0*/  IMAD.SHL.U32 R0, R5.reuse, 0x4, RZ ;  /* 0x0000000405007824 */ /* 0x040fe200078e00ff */
[----:B-----5:R-:W-:Y:S01]  /*06c0*/  @!UP0 ULEA UR6, UR7, UR6, 0x18 ;  /* 0x0000000607068291 */ /* 0x020fe2000f8ec03f */
[----:B------:R-:W-:Y:S01]  /*06d0*/  VOTEU.ALL UP0, P0 ;  /* 0x00000000003f7886 */ /* 0x000fe20000000000 */
[----:B------:R-:W-:Y:S01]  /*06e0*/  LOP3.LUT P0, RZ, R4, 0x7, RZ, 0xc0, !PT ;  /* 0x0000000704ff7812 */ /* 0x000fe2000780c0ff */
[----:B0-----:R-:W-:Y:S01]  /*06f0*/  IMAD.MOV R12, RZ, RZ, -R6 ;  /* 0x000000ffff0c7224 */ /* 0x001fe200078e0a06 */
[----:B------:R-:W-:-:S03]  /*0700*/  LOP3.LUT R9, R5, 0xc, R0, 0x78, !PT ;  /* 0x0000000c05097812 */ /* 0x000fc600078e7800 */
[----:B---3--:R-:W-:Y:S01]  /*0710*/  IMAD R5, R13, R12, R2 ;  /* 0x0000000c0d057224 */ /* 0x008fe200078e0202 */
[C---:B------:R-:W-:Y:S01]  /*0720*/  ISETP.LT.U32.AND P0, PT, R9.reuse, 0x4, !P0 ;  /* 0x000000040900780c */ /* 0x040fe20004701070 */
[----:B------:R0:W-:Y:S02]  /*0730*/  STL [R1+0x458], R9 ;  /* 0x0004580901007387 */ /* 0x0001e40000100800 */
[----:B------:R-:W-:Y:S02]  /*0740*/  @P2 LEA.HI R0, R9, R9, RZ, 0x1 ;  /* 0x0000000909002211 */ /* 0x000fe400078f08ff */
[----:B------:R-:W1:Y:S02]  /*0750*/  FENCE.VIEW.ASYNC.S ;  /* 0x00000000000073c6 */ /* 0x000e640000000000 */
[----:B-1----:R0:W1:Y:S01]  /*0760*/  @!UP0 SYNCS.EXCH.64 URZ, [UR6+0x50], UR4 ;  /* 0x00005004063f85b2 */ /* 0x0020620008000100 */
[----:B--2---:R-:W-:Y:S02]  /*0770*/  ISETP.EQ.U32.AND P5, PT, R7, 0x1, PT ;  /* 0x000000010700780c */ /* 0x004fe40003fa2070 */
[----:B------:R-:W-:-:S04]  /*0780*/  @P2 SHF.R.S32.HI R0, RZ, 0x1, R0 ;  /* 0x00000001ff002819 */ /* 0x000fc80000011400 */
[----:B------:R-:W-:Y:S01]  /*0790*/  @P2 ISETP.NE.AND P3, PT, R0, R5, PT ;  /* 0x000000050000220c */ /* 0x000fe20003f65270 */
[----:B------:R-:W-:Y:S01]  /*07a0*/  IMAD.MOV.U32 R0, RZ, RZ, 0x1 ;  /* 0x00000001ff007424 */ /* 0x000fe200078e00ff */
[----:B------:R-:W-:Y:S02]  /*07b0*/  SEL R5, RZ, 0x1, !P0 ;  /* 0x00000001ff057807 */ /* 0x000fe40004000000 */
[----:B------:R-:W-:-:S04]  /*07c0*/  @P2 SEL R0, RZ, 0x1, P3 ;  /* 0x00000001ff002807 */ /* 0x000fc80001800000 */
[----:B------:R-:W-:Y:S01]  /*07d0*/  LOP3.LUT R0, R0, R5, RZ, 0xc0, !PT ;  /* 0x0000000500007212 */ /* 0x000fe200078ec0ff */
[----:B------:R0:W2:Y:S01]  /*07e0*/  @!UP1 SYNCS.EXCH.64 URZ, [UR6+0x58], UR4 ;  /* 0x00005804063f95b2 */ /* 0x0000a20008000100 */
[----:B------:R-:W-:-:S03]  /*07f0*/  NOP ;  /* 0x0000000000007918 */ /* 0x000fc60000000000 */
[----:B------:R0:W-:Y:S01]  /*0800*/  STL [R1+0x454], R0 ;  /* 0x0004540001007387 */ /* 0x0001e20000100800 */
[----:B-1----:R-:W-:Y:S05]  /*0810*/  @!P5 BRA `(.L_x_3) ;  /* 0x000000000008d947 */ /* 0x002fea0003800000 */
[----:B--2-4-:R-:W-:Y:S01]  /*0820*/  UCGABAR_ARV ;  /* 0x00000000000079c7 */ /* 0x014fe20008000000 */
[----:B------:R-:W-:Y:S05]  /*0830*/  BRA `(.L_x_4) ;  /* 0x0000000000047947 */ /* 0x000fea0003800000 */
.L_x_3:
[----:B--2-4-:R-:W-:Y:S01]  /*0840*/  NOP ;  /* 0x0000000000007918 */ /* 0x014fe20000000000 */
.L_x_4:
[----:B0-----:R-:W0:Y:S01]  /*0850*/  LDC R0, c[0x0][0x65c] ;  /* 0x00019700ff007b82 */ /* 0x001e220000000800 */
[----:B------:R-:W-:Y:S02]  /*0860*/  IMAD.U32 R4, RZ, RZ, UR9 ;  /* 0x00000009ff047e24 */ /* 0x000fe4000f8e00ff */
[----:B------:R-:W-:Y:S01]  /*0870*/  IMAD.MOV.U32 R5, RZ, RZ, RZ ;  /* 0x000000ffff057224 */ /* 0x000fe200078e00ff */
[----:B0-----:R-:W-:-:S13]  /*0880*/  ISETP.NE.AND P4, PT, R0, 0x1, PT ;  /* 0x000000010000780c */ /* 0x001fda0003f85270 */
[----:B------:R-:W0:Y:S01]  /*0890*/  @P4 LDC R7, c[0x0][0x10] ;  /* 0x00000400ff074b82 */ /* 0x000e220000000800 */
[----:B------:R-:W-:Y:S02]  /*08a0*/  @P4 IMAD.MOV.U32 R3, RZ, RZ, RZ ;  /* 0x000000ffff034224 */ /* 0x000fe400078e00ff */
[----:B------:R-:W-:-:S05]  /*08b0*/  @P4 IMAD.MOV.U32 R15, RZ, RZ, RZ ;  /* 0x000000ffff0f4224 */ /* 0x000fca00078e00ff */
[----:B------:R-:W1:Y:S01]  /*08c0*/  @!P4 LDC R9, c[0x0][0xc] ;  /* 0x00000300ff09cb82 */ /* 0x000e620000000800 */
[----:B0-----:R-:W-:-:S04]  /*08d0*/  @P4 IMAD.WIDE.U32 R6, R7, UR9, R2 ;  /* 0x0000000907064c25 */ /* 0x001fc8000f8e0002 */
[----:B------:R-:W-:Y:S02]  /*08e0*/  @P4 IMAD.MOV.U32 R8, RZ, RZ, R6 ;  /* 0x000000ffff084224 */ /* 0x000fe400078e0006 */
[----:B------:R-:W-:Y:S02]  /*08f0*/  @P4 IMAD.IADD R16, R7, 0x1, R15 ;  /* 0x0000000107104824 */ /* 0x000fe400078e020f */
[----:B-1----:R-:W-:-:S04]  /*0900*/  @!P4 IMAD.WIDE.U32 R4, R2, R9, R4 ;  /* 0x000000090204c225 */ /* 0x002fc800078e0004 */
[----:B------:R-:W-:Y:S02]  /*0910*/  @!P4 IMAD.MOV.U32 R8, RZ, RZ, R4 ;  /* 0x000000ffff08c224 */ /* 0x000fe400078e0004 */
[----:B------:R-:W-:-:S03]  /*0920*/  @!P4 IMAD.MOV.U32 R16, RZ, RZ, R5 ;  /* 0x000000ffff10c224 */ /* 0x000fc600078e0005 */
[----:B------:R0:W-:Y:S04]  /*0930*/  STL [R1+0x460], R8 ;  /* 0x0004600801007387 */ /* 0x0001e80000100800 */
[----:B------:R0:W-:Y:S01]  /*0940*/  STL [R1+0x45c], R16 ;  /* 0x00045c1001007387 */ /* 0x0001e20000100800 */
[----:B------:R-:W-:Y:S05]  /*0950*/  @!P5 BRA `(.L_x_5) ;  /* 0x00000000000cd947 */ /* 0x000fea0003800000 */
[----:B------:R-:W-:Y:S01]  /*0960*/  UCGABAR_WAIT ;  /* 0x0000000000007dc7 */ /* 0x000fe20008000000 */
[----:B------:R-:W-:Y:S01]  /*0970*/  CCTL.IVALL ;  /* 0x00000000ff00798f */ /* 0x000fe20002000000 */
[----:B------:R-:W-:Y:S05]  /*0980*/  BRA `(.L_x_6) ;  /* 0x0000000000047947 */ /* 0x000fea0003800000 */
.L_x_5:
[----:B------:R-:W-:Y:S06]  /*0990*/  BAR.SYNC.DEFER_BLOCKING 0x0 ;  /* 0x0000000000007b1d */ /* 0x000fec0000010000 */
.L_x_6:
[----:B------:R-:W-:Y:S05]  /*09a0*/  @!P1 BRA `(.L_x_7) ;  /* 0x0000023000ec9947 */ /* 0x000fea0003800000 */
[----:B------:R-:W-:-:S06]  /*09b0*/  UISETP.GT.U32.AND UP0, UPT, UR10, 0x1, UPT ;  /* 0x000000010a00788c */ /* 0x000fcc000bf04070 */
[----:B------:R-:W-:-:S13]  /*09c0*/  PLOP3.LUT P0, PT, PT, PT, UP0, 0x80, 0x0 ;  /* 0x000000000000781c */ /* 0x000fda0003f0f008 */
[----:B------:R-:W-:Y:S05]  /*09d0*/  @P0 EXIT ;  /* 0x000000000000094d */ /* 0x000fea0003800000 */
[----:B------:R-:W-:Y:S01]  /*09e0*/  IMAD.MOV.U32 R5, RZ, RZ, -0x1 ;  /* 0xffffffffff057424 */ /* 0x000fe200078e00ff */
[----:B------:R-:W-:Y:S01]  /*09f0*/  ULDC.64 UR4, c[0x0][0x650] ;  /* 0x0001940000047ab9 */ /* 0x000fe20000000a00 */
[----:B------:R-:W-:Y:S01]  /*0a00*/  IMAD.MOV.U32 R4, RZ, RZ, -0x1 ;  /* 0xffffffffff047424 */ /* 0x000fe200078e00ff */
[----:B------:R-:W-:Y:S01]  /*0a10*/  ISETP.GE.U32.AND P0, PT, R8, UR4, PT ;  /* 0x0000000408007c0c */ /* 0x000fe2000bf06070 */
[----:B------:R-:W-:Y:S01]  /*0a20*/  UMOV UR10, 0xffffffff ;  /* 0xffffffff000a7882 */ /* 0x000fe20000000000 */
[----:B------:R1:W-:Y:S01]  /*0a30*/  STL [R1+0x468], R5 ;  /* 0x0004680501007387 */ /* 0x0003e20000100800 */
[----:B------:R-:W-:Y:S02]  /*0a40*/  PRMT R0, RZ, 0x7610, R0 ;  /* 0x00007610ff007816 */ /* 0x000fe40000000000 */
[----:B------:R-:W-:Y:S01]  /*0a50*/  ISETP.GE.U32.AND.EX P0, PT, R16, UR5, PT, P0 ;  /* 0x0000000510007c0c */ /* 0x000fe2000bf06100 */
[----:B------:R1:W-:-:S12]  /*0a60*/  STL [R1+0x464], R4 ;  /* 0x0004640401007387 */ /* 0x0003d80000100800 */
[----:B-1----:R-:W-:Y:S05]  /*0a70*/  @P0 BRA `(.L_x_8) ;  /* 0x00000004003c0947 */ /* 0x002fea0003800000 */
[----:B------:R-:W-:Y:S01]  /*0a80*/  ULDC.64 UR14, c[0x0][0x628] ;  /* 0x00018a00000e7ab9 */ /* 0x000fe20000000a00 */
[----:B------:R-:W1:Y:S01]  /*0a90*/  LDC.64 R6, c[0x0][0x620] ;  /* 0x00018800ff067b82 */ /* 0x000e620000000a00 */
[----:B------:R-:W-:Y:S01]  /*0aa0*/  ISETP.NE.U32.AND P0, PT, RZ, UR14, PT ;  /* 0x0000000eff007c0c */ /* 0x000fe2000bf05070 */
[----:B------:R-:W-:Y:S01]  /*0ab0*/  ULDC UR11, c[0x0][0x630] ;  /* 0x00018c00000b7ab9 */ /* 0x000fe20000000800 */
[----:B------:R-:W-:Y:S02]  /*0ac0*/  R2UR UR4, R8 ;  /* 0x00000000080472ca */ /* 0x000fe400000e0000 */
[----:B------:R-:W-:Y:S02]  /*0ad0*/  ISETP.NE.AND.EX P0, PT, RZ, UR15, PT, P0 ;  /* 0x0000000fff007c0c */ /* 0x000fe4000bf05300 */
[----:B------:R-:W-:-:S11]  /*0ae0*/  R2UR UR5, R16 ;  /* 0x00000000100572ca */ /* 0x000fd600000e0000 */
[----:B------:R-:W-:Y:S05]  /*0af0*/  @!P0 BRA `(.L_x_9) ;  /* 0x0000000000308947 */ /* 0x000fea0003800000 */
[----:B------:R-:W-:Y:S01]  /*0b00*/  R2UR UR4, R8 ;  /* 0x00000000080472ca */ /* 0x000fe200000e0000 */
[----:B------:R-:W-:Y:S01]  /*0b10*/  ULDC UR8, c[0x0][0x634] ;  /* 0x00018d0000087ab9 */ /* 0x000fe20000000800 */
[----:B------:R-:W-:-:S11]  /*0b20*/  R2UR UR10, R16 ;  /* 0x00000000100a72ca */ /* 0x000fd600000e0000 */
[----:B------:R-:W-:-:S04]  /*0b30*/  UIADD3 UR8, UP0, UR4, UR8, URZ ;  /* 0x0000000804087290 */ /* 0x000fc8000ff1e03f */
[----:B------:R-:W-:-:S04]  /*0b40*/  UIADD3.X UR10, URZ, UR10, URZ, UP0, !UPT ;  /* 0x0000000a3f0a7290 */ /* 0x000fc800087fe43f */
[----:B------:R-:W-:-:S04]  /*0b50*/  UIMAD.WIDE.U32 UR4, UR10, UR14, URZ ;  /* 0x0000000e0a0472a5 */ /* 0x000fc8000f8e003f */
[----:B------:R-:W-:Y:S02]  /*0b60*/  UIMAD.WIDE.U32 UR6, UP0, UR8, UR15, UR4 ;  /* 0x0000000f080672a5 */ /* 0x000fe4000f800004 */
[----:B------:R-:W-:Y:S02]  /*0b70*/  UIMAD.WIDE.U32 UR4, UR8, UR14, URZ ;  /* 0x0000000e080472a5 */ /* 0x000fe4000f8e003f */
[----:B------:R-:W-:Y:S02]  /*0b80*/  UIADD3.X UR9, URZ, URZ, URZ, UP0, !UPT ;  /* 0x0000003f3f097290 */ /* 0x000fe400087fe43f */
[----:B------:R-:W-:Y:S01]  /*0b90*/  UIADD3 URZ, UP0, UR5, UR6, URZ ;  /* 0x00000006053f7290 */ /* 0x000fe2000ff1e03f */
[----:B------:R-:W-:-:S03]  /*0ba0*/  UMOV UR8, UR7 ;  /* 0x0000000700087c82 */ /* 0x000fc60008000000 */
[----:B------:R-:W-:-:S12]  /*0bb0*/  UIMAD.WIDE.U32.X UR4, UR10, UR15, UR8, UP0 ;  /* 0x0000000f0a0472a5 */ /* 0x000fd800080e0408 */
.L_x_9:
[----:B------:R-:W-:Y:S01]  /*0bc0*/  USHF.R.U64 UR10, UR4, UR11, UR5 ;  /* 0x0000000b040a7299 */ /* 0x000fe20008001205 */
[----:B------:R-:W2:Y:S01]  /*0bd0*/  LDC.64 R20, c[0x0][0x640] ;  /* 0x00019000ff147b82 */ /* 0x000ea20000000a00 */
[----:B------:R-:W-:Y:S01]  /*0be0*/  USHF.R.U32.HI UR4, URZ, UR11, UR5 ;  /* 0x0000000b3f047299 */ /* 0x000fe20008011605 */
[----:B------:R-:W-:Y:S02]  /*0bf0*/  IMAD.MOV.U32 R4, RZ, RZ, R8 ;  /* 0x000000ffff047224 */ /* 0x000fe400078e0008 */
[----:B------:R-:W-:Y:S01]  /*0c00*/  IMAD R12, R13, R12, R2 ;  /* 0x0000000c0d0c7224 */ /* 0x000fe200078e0202 */
[----:B------:R-:W-:Y:S01]  /*0c10*/  IADD3 R3, P0, RZ, -UR10, RZ ;  /* 0x8000000aff037c10 */ /* 0x000fe2000ff1e0ff */
[----:B------:R-:W-:Y:S02]  /*0c20*/  IMAD.MOV.U32 R13, RZ, RZ, 0x1 ;  /* 0x00000001ff0d7424 */ /* 0x000fe400078e00ff */
[----:B------:R-:W3:Y:S02]  /*0c30*/  LDC R10, c[0x0][0x618] ;  /* 0x00018600ff0a7b82 */ /* 0x000ee40000000800 */
[----:B------:R-:W-:-:S04]  /*0c40*/  IMAD.X R5, RZ, RZ, ~UR4, P0 ;  /* 0x80000004ff057e24 */ /* 0x000fc800080e06ff */
[-C--:B-1----:R-:W-:Y:S02]  /*0c50*/  IMAD R0, R5, R6.reuse, RZ ;  /* 0x0000000605007224 */ /* 0x082fe400078e02ff */
[----:B------:R-:W1:Y:S01]  /*0c60*/  LDC R14, c[0x0][0x608] ;  /* 0x00018200ff0e7b82 */ /* 0x000e620000000800 */
[----:B------:R-:W-:Y:S02]  /*0c70*/  IMAD.MOV.U32 R5, RZ, RZ, R16 ;  /* 0x000000ffff057224 */ /* 0x000fe400078e0010 */
[----:B------:R-:W-:-:S05]  /*0c80*/  IMAD.WIDE.U32 R4, R3, R6, R4 ;  /* 0x0000000603047225 */ /* 0x000fca00078e0004 */
[----:B------:R-:W4:Y:S01]  /*0c90*/  LDC R18, c[0x0][0x658] ;  /* 0x00019600ff127b82 */ /* 0x000f220000000800 */
[----:B------:R-:W-:Y:S01]  /*0ca0*/  IMAD R3, R3, R7, R0 ;  /* 0x0000000703037224 */ /* 0x000fe200078e0200 */
[----:B--2---:R-:W-:-:S03]  /*0cb0*/  ISETP.NE.U32.AND P0, PT, R20, RZ, PT ;  /* 0x000000ff1400720c */ /* 0x004fc60003f05070 */
[----:B------:R-:W-:Y:S01]  /*0cc0*/  IMAD.IADD R3, R5, 0x1, R3 ;  /* 0x0000000105037824 */ /* 0x000fe200078e0203 */
[----:B------:R-:W-:Y:S01]  /*0cd0*/  ISETP.NE.AND.EX P0, PT, R21, RZ, PT, P0 ;  /* 0x000000ff1500720c */ /* 0x000fe20003f05300 */
[----:B------:R-:W-:Y:S01]  /*0ce0*/  IMAD.MOV.U32 R5, RZ, RZ, -0x1 ;  /* 0xffffffffff057424 */ /* 0x000fe200078e00ff */
[----:B0-----:R-:W0:Y:S02]  /*0cf0*/  LDC R16, c[0x0][0x600] ;  /* 0x00018000ff107b82 */ /* 0x001e240000000800 */
[-CC-:B---3--:R-:W-:Y:S02]  /*0d00*/  SHF.R.U64 R8, R4, R10.reuse, R3.reuse ;  /* 0x0000000a04087219 */ /* 0x188fe40000001203 */
[----:B------:R-:W-:-:S04]  /*0d10*/  SHF.R.U32.HI R3, RZ, R10, R3 ;  /* 0x0000000aff037219 */ /* 0x000fc80000011603 */
[----:B------:R-:W2:Y:S01]  /*0d20*/  LDC R15, c[0x0][0x648] ;  /* 0x00019200ff0f7b82 */ /* 0x000ea20000000800 */
[-CC-:B-1----:R-:W-:Y:S02]  /*0d30*/  SHF.R.U64 R23, R8, R14.reuse, R3.reuse ;  /* 0x0000000e08177219 */ /* 0x182fe40000001203 */
[----:B------:R-:W-:-:S05]  /*0d40*/  SHF.R.U32.HI R3, RZ, R14, R3 ;  /* 0x0000000eff037219 */ /* 0x000fca0000011603 */
[----:B------:R-:W1:Y:S01]  /*0d50*/  LDC R17, c[0x0][0x638] ;  /* 0x00018e00ff117b82 */ /* 0x000e620000000800 */
[-CC-:B----4-:R-:W-:Y:S02]  /*0d60*/  SHF.R.U64 R10, R23, R18.reuse, R3.reuse ;  /* 0x00000012170a7219 */ /* 0x190fe40000001203 */
[-C--:B------:R-:W-:Y:S02]  /*0d70*/  SHF.L.U32 R0, R5, R18.reuse, RZ ;  /* 0x0000001205007219 */ /* 0x080fe400000006ff */
[----:B------:R-:W-:Y:S01]  /*0d80*/  SHF.R.U32.HI R3, RZ, R18, R3 ;  /* 0x00000012ff037219 */ /* 0x000fe20000011603 */
[----:B------:R-:W-:Y:S01]  /*0d90*/  IMAD.MOV.U32 R2, RZ, RZ, R10 ;  /* 0x000000ffff027224 */ /* 0x000fe200078e000a */
[----:B------:R-:W-:Y:S01]  /*0da0*/  LOP3.LUT R0, RZ, R0, RZ, 0x33, !PT ;  /* 0x00000000ff007212 */ /* 0x000fe200078e33ff */
[----:B------:R-:W3:Y:S01]  /*0db0*/  LDC R19, c[0x0][0x610] ;  /* 0x00018400ff137b82 */ /* 0x000ee20000000800 */
[----:B------:R-:W-:Y:S05]  /*0dc0*/  @!P0 BRA `(.L_x_10) ;  /* 0x0000000000288947 */ /* 0x000fea0003800000 */
[----:B------:R-:W4:Y:S02]  /*0dd0*/  LDC R7, c[0x0][0x64c] ;  /* 0x00019300ff077b82 */ /* 0x000f240000000800 */
[----:B----4-:R-:W-:-:S05]  /*0de0*/  IADD3 R7, P0, R10, R7, RZ ;  /* 0x000000070a077210 */ /* 0x010fca0007f1e0ff */
[----:B------:R-:W-:-:S04]  /*0df0*/  IMAD.X R9, RZ, RZ, R3, P0 ;  /* 0x000000ffff097224 */ /* 0x000fc800000e0603 */
[----:B------:R-:W-:-:S04]  /*0e00*/  IMAD.WIDE.U32 R2, R9, R20, RZ ;  /* 0x0000001409027225 */ /* 0x000fc800078e00ff */
[----:B------:R-:W-:-:S04]  /*0e10*/  IMAD.WIDE.U32 R4, P0, R7, R21, R2 ;  /* 0x0000001507047225 */ /* 0x000fc80007800002 */
[----:B------:R-:W-:-:S04]  /*0e20*/  IMAD.WIDE.U32 R2, R7, R20, RZ ;  /* 0x0000001407027225 */ /* 0x000fc800078e00ff */
[----:B------:R-:W-:Y:S01]  /*0e30*/  IMAD.X R7, RZ, RZ, RZ, P0 ;  /* 0x000000ffff077224 */ /* 0x000fe200000e06ff */
[----:B------:R-:W-:Y:S01]  /*0e40*/  IADD3 RZ, P0, R3, R4, RZ ;  /* 0x0000000403ff7210 */ /* 0x000fe20007f1e0ff */
[----:B------:R-:W-:-:S04]  /*0e50*/  IMAD.MOV.U32 R6, RZ, RZ, R5 ;  /* 0x000000ffff067224 */ /* 0x000fc800078e0005 */
[----:B------:R-:W-:-:S08]  /*0e60*/  IMAD.WIDE.U32.X R2, R9, R21, R6, P0 ;  /* 0x0000001509027225 */ /* 0x000fd000000e0406 */
.L_x_10:
[----:B--2---:R-:W-:Y:S01]  /*0e70*/  SHF.R.U64 R4, R2, R15, R3 ;  /* 0x0000000f02047219 */ /* 0x004fe20000001203 */
[----:B0-----:R-:W-:Y:S01]  /*0e80*/  VIADD R5, R16, 0xffffffff ;  /* 0xffffffff10057836 */ /* 0x001fe20000000000 */
[----:B------:R-:W-:Y:S02]  /*0e90*/  SHF.L.U32 R2, R13, R18, RZ ;  /* 0x000000120d027219 */ /* 0x000fe400000006ff */
[----:B------:R-:W-:Y:S01]  /*0ea0*/  LOP3.LUT R3, R23, R0, RZ, 0xc0, !PT ;  /* 0x0000000017037212 */ /* 0x000fe200078ec0ff */
[----:B------:R-:W-:Y:S01]  /*0eb0*/  IMAD.MOV R6, RZ, RZ, -R4 ;  /* 0x000000ffff067224 */ /* 0x000fe200078e0a04 */
[----:B------:R-:W-:Y:S02]  /*0ec0*/  SEL R0, R11, R12, !P4 ;  /* 0x0000000c0b007207 */ /* 0x000fe40006000000 */
[----:B------:R-:W-:Y:S01]  /*0ed0*/  LOP3.LUT R5, R8, R5, RZ, 0xc0, !PT ;  /* 0x0000000508057212 */ /* 0x000fe200078ec0ff */
[----:B------:R-:W-:Y:S02]  /*0ee0*/  IMAD R7, R2, R4, R3 ;  /* 0x0000000402077224 */ /* 0x000fe400078e0203 */
[----:B-1----:R-:W-:-:S02]  /*0ef0*/  IMAD R3, R6, R17, R10 ;  /* 0x0000001106037224 */ /* 0x002fc400078e020a */
[----:B---3--:R-:W-:Y:S02]  /*0f00*/  IMAD R2, R7, R19, R0 ;  /* 0x0000001307027224 */ /* 0x008fe400078e0200 */
[----:B------:R-:W-:Y:S02]  /*0f10*/  IMAD R3, R3, R16, R5 ;  /* 0x0000001003037224 */ /* 0x000fe400078e0205 */
[----:B------:R-:W-:-:S03]  /*0f20*/  IMAD.MOV.U32 R0, RZ, RZ, 0x1 ;  /* 0x00000001ff007424 */ /* 0x000fc600078e00ff */
[----:B------:R-:W-:Y:S02]  /*0f30*/  SEL R4, R3, R2, !P4 ;  /* 0x0000000203047207 */ /* 0x000fe40006000000 */
[----:B------:R-:W-:-:S03]  /*0f40*/  SEL R2, R2, R3, !P4 ;  /* 0x0000000302027207 */ /* 0x000fc60006000000 */
[----:B------:R1:W-:Y:S04]  /*0f50*/  STL [R1+0x464], R4 ;  /* 0x0004640401007387 */ /* 0x0003e80000100800 */
[----:B------:R1:W-:Y:S02]  /*0f60*/  STL [R1+0x468], R2 ;  /* 0x0004680201007387 */ /* 0x0003e40000100800 */
.L_x_8:
[----:B------:R-:W-:-:S08]  /*0f70*/  NOP ;  /* 0x0000000000007918 */ /* 0x000fd00000000000 */
[----:B------:R-:W2:Y:S02]  /*0f80*/  USETMAXREG.TRY_ALLOC.CTAPOOL UP0, 0xf0 ;  /* 0x000000f0000079c8 */ /* 0x000ea40008000600 */
[----:B--2---:R-:W-:-:S13]  /*0f90*/  PLOP3.LUT P0, PT, PT, PT, UP0, 0x80, 0x0 ;  /* 0x000000000000781c */ /* 0x004fda0003f0f008 */
[----:B------:R-:W-:Y:S05]  /*0fa0*/  @!P0 BRA `(.L_x_8) ;  /* 0xfffffffc00f08947 */ /* 0x000fea000383ffff */
[----:B------:R-:W-:Y:S01]  /*0fb0*/  ULDC.64 UR4, c[0x0][0x598] ;  /* 0x0001660000047ab9 */ /* 0x000fe20000000a00 */
[----:B------:R-:W-:Y:S01]  /*0fc0*/  ULDC.64 UR14, c[0x0][0x208] ;  /* 0x00008200000e7ab9 */ /* 0x000fe20000000a00 */
[----:B------:R-:W-:-:S04]  /*0fd0*/  ISETP.NE.U32.AND P0, PT, RZ, UR4, PT ;  /* 0x00000004ff007c0c */ /* 0x000fc8000bf05070 */
[----:B------:R-:W-:-:S13]  /*0fe0*/  ISETP.NE.AND.EX P0, PT, RZ, UR5, PT, P0 ;  /* 0x00000005ff007c0c */ /* 0x000fda000bf05300 */
[----:B------:R-:W-:Y:S05]  /*0ff0*/  @!P0 BRA `(.L_x_11) ;  /* 0x0000000000208947 */ /* 0x000fea0003800000 */
[----:B-1----:R-:W1:Y:S02]  /*1000*/  LDC.64 R2, c[0x0][0x598] ;  /* 0x00016600ff027b82 */ /* 0x002e640000000a00 */
[----:B-1----:R-:W2:Y:S02]  /*1010*/  LDG.E.64 R2, desc[UR14][R2.64] ;  /* 0x0000000e02027981 */ /* 0x002ea4000c1e1b00 */
[----:B--2---:R-:W-:-:S04]  /*1020*/  ISETP.NE.U32.AND P0, PT, R2, RZ, PT ;  /* 0x000000ff0200720c */ /* 0x004fc80003f05070 */
[----:B------:R-:W-:-:S13]  /*1030*/  ISETP.NE.AND.EX P0, PT, R3, RZ, PT, P0 ;  /* 0x000000ff0300720c */ /* 0x000fda0003f05300 */
[----:B------:R-:W-:Y:S05]  /*1040*/  @!P0 BRA `(.L_x_11) ;  /* 0x00000000000c8947 */ /* 0x000fea0003800000 */
[----:B------:R-:W2:Y:S02]  /*1050*/  LD.E R2, desc[UR14][R2.64] ;  /* 0x0000000e02027980 */ /* 0x000ea4000c101900 */
[----:B--2---:R-:W-:Y:S01]  /*1060*/  R2UR UR20, R2 ;  /* 0x00000000021472ca */ /* 0x004fe200000e0000 */
[----:B------:R-:W-:-:S14]  /*1070*/  BRA `(.L_x_12) ;  /* 0x0000000000247947 */ /* 0x000fdc0003800000 */
.L_x_11:
[----:B------:R-:W-:Y:S02]  /*1080*/  ULDC.64 UR4, c[0x0][0x588] ;  /* 0x0001620000047ab9 */ /* 0x000fe40000000a00 */
[----:B------:R-:W-:-:S04]  /*1090*/  ISETP.NE.U32.AND P0, PT, RZ, UR4, PT ;  /* 0x00000004ff007c0c */ /* 0x000fc8000bf05070 */
[----:B------:R-:W-:-:S13]  /*10a0*/  ISETP.NE.AND.EX P0, PT, RZ, UR5, PT, P0 ;  /* 0x00000005ff007c0c */ /* 0x000fda000bf05300 */
[----:B------:R-:W-:Y:S05]  /*10b0*/  @!P0 BRA `(.L_x_13) ;  /* 0x0000000000108947 */ /* 0x000fea0003800000 */
[----:B-1----:R-:W1:Y:S02]  /*10c0*/  LDC.64 R2, c[0x0][0x588] ;  /* 0x00016200ff027b82 */ /* 0x002e640000000a00 */
[----:B-1----:R-:W2:Y:S02]  /*10d0*/  LDG.E R2, desc[UR14][R2.64] ;  /* 0x0000000e02027981 */ /* 0x002ea4000c1e1900 */
[----:B--2---:R-:W-:Y:S01]  /*10e0*/  R2UR UR20, R2 ;  /* 0x00000000021472ca */ /* 0x004fe200000e0000 */
[----:B------:R-:W-:-:S14]  /*10f0*/  BRA `(.L_x_12) ;  /* 0x0000000000047947 */ /* 0x000fdc0003800000 */
.L_x_13:
[----:B------:R-:W-:-:S05]  /*1100*/  ULDC UR20, c[0x0][0x580] ;  /* 0x0001600000147ab9 */ /* 0x000fca0000000800 */
.L_x_12:
[----:B------:R-:W-:Y:S02]  /*1110*/  ULDC.64 UR4, c[0x0][0x5a0] ;  /* 0x0001680000047ab9 */ /* 0x000fe40000000a00 */
        /* <DEDUP_REMOVED lines=11> */
.L_x_14:
        /* <DEDUP_REMOVED lines=8> */
.L_x_16:
[----:B------:R-:W-:-:S05]  /*1250*/  ULDC UR21, c[0x0][0x584] ;  /* 0x0001610000157ab9 */ /* 0x000fca0000000800 */
.L_x_15:
[----:B------:R-:W-:-:S13]  /*1260*/  LOP3.LUT P0, RZ, R0, 0xff, RZ, 0xc0, !PT ;  /* 0x000000ff00ff7812 */ /* 0x000fda000780c0ff */
[----:B------:R-:W-:Y:S05]  /*1270*/  @!P0 EXIT ;  /* 0x000000000000894d */ /* 0x000fea0003800000 */
[----:B------:R-:W-:Y:S01]  /*1280*/  ULDC UR4, c[0x0][0x28c] ;  /* 0x0000a30000047ab9 */ /* 0x000fe20000000800 */
[----:B------:R-:W-:Y:S02]  /*1290*/  ULOP3.LUT UR22, UR13, 0x1, URZ, 0xfc, !UPT ;  /* 0x000000010d167892 */ /* 0x000fe4000f8efc3f */
[----:B------:R-:W-:-:S04]  /*12a0*/  UIADD3 UR4, UR4, 0x3f, URZ ;  /* 0x0000003f04047890 */ /* 0x000fc8000fffe03f */
[----:B------:R-:W-:-:S04]  /*12b0*/  USHF.R.S32.HI UR5, URZ, 0x1f, UR4 ;  /* 0x0000001f3f057899 */ /* 0x000fc80008011404 */
[----:B------:R-:W-:-:S03]  /*12c0*/  ULEA.HI UR5, UR5, UR4, URZ, 0x6 ;  /* 0x0000000405057291 */ /* 0x000fc6000f8f303f */
[----:B------:R-:W-:Y:S01]  /*12d0*/  UMOV UR4, URZ ;  /* 0x0000003f00047c82 */ /* 0x000fe20008000000 */
[----:B------:R-:W-:-:S03]  /*12e0*/  USHF.R.S32.HI UR9, URZ, 0x6, UR5 ;  /* 0x000000063f097899 */ /* 0x000fc60008011405 */
[----:B------:R-:W-:-:S09]  /*12f0*/  UMOV UR5, URZ ;  /* 0x0000003f00057c82 */ /* 0x000fd20008000000 */
.L_x_553:
[----:B------:R-:W-:Y:S01]  /*1300*/  STL [R1+0x450], RZ ;  /* 0x000450ff01007387 */ /* 0x000fe20000100800 */
[----:B--2---:R-:W2:Y:S01]  /*1310*/  S2UR UR18, SR_CgaCtaId ;  /* 0x00000000001279c3 */ /* 0x004ea20000008800 */
[----:B------:R-:W-:Y:S01]  /*1320*/  UMOV UR17, 0x400 ;  /* 0x0000040000117882 */ /* 0x000fe20000000000 */
[----:B------:R-:W-:Y:S01]  /*1330*/  UMOV UR6, URZ ;  /* 0x0000003f00067c82 */ /* 0x000fe20008000000 */
[----:B------:R-:W-:Y:S01]  /*1340*/  STL [R1+0x44c], RZ ;  /* 0x00044cff01007387 */ /* 0x000fe20000100800 */
[----:B------:R-:W-:Y:S01]  /*1350*/  UMOV UR7, URZ ;  /* 0x0000003f00077c82 */ /* 0x000fe20008000000 */
[----:B------:R-:W-:Y:S01]  /*1360*/  UMOV UR8, URZ ;  /* 0x0000003f00087c82 */ /* 0x000fe20008000000 */
[----:B------:R-:W-:Y:S01]  /*1370*/  UMOV UR23, UR5 ;  /* 0x0000000500177c82 */ /* 0x000fe20008000000 */
[----:B------:R-:W-:Y:S01]  /*1380*/  STL [R1+0x448], RZ ;  /* 0x000448ff01007387 */ /* 0x000fe20000100800 */
[----:B-1-3--:R-:W1:Y:S01]  /*1390*/  LDC R2, c[0x0][0x28c] ;  /* 0x0000a300ff027b82 */ /* 0x00ae620000000800 */
[----:B------:R-:W-:-:S02]  /*13a0*/  CS2R R236, SRZ ;  /* 0x0000000000ec7805 */ /* 0x000fc4000001ff00 */
[----:B------:R-:W-:Y:S01]  /*13b0*/  CS2R R234, SRZ ;  /* 0x0000000000ea7805 */ /* 0x000fe2000001ff00 */
[----:B------:R-:W-:Y:S01]  /*13c0*/  STL [R1+0x444], RZ ;  /* 0x000444ff01007387 */ /* 0x000fe20000100800 */
[----:B------:R-:W-:Y:S02]  /*13d0*/  CS2R R232, SRZ ;  /* 0x0000000000e87805 */ /* 0x000fe4000001ff00 */
[----:B------:R-:W-:Y:S02]  /*13e0*/  CS2R R230, SRZ ;  /* 0x0000000000e67805 */ /* 0x000fe4000001ff00 */
[----:B------:R-:W-:Y:S01]  /*13f0*/  CS2R R228, SRZ ;  /* 0x0000000000e47805 */ /* 0x000fe2000001ff00 */
[----:B------:R-:W-:Y:S01]  /*1400*/  STL [R1+0x440], RZ ;  /* 0x000440ff01007387 */ /* 0x000fe20000100800 */
[----:B------:R-:W-:Y:S02]  /*1410*/  CS2R R226, SRZ ;  /* 0x0000000000e27805 */ /* 0x000fe4000001ff00 */
        /* <DEDUP_REMOVED lines=15> */
[----:B-1----:R-:W-:Y:S02]  /*1510*/  ISETP.GE.AND P0, PT, R2, 0x1, PT ;  /* 0x000000010200780c */ /* 0x002fe40003f06270 */
        /* <DEDUP_REMOVED lines=39> */
[----:B0-----:R-:W-:Y:S02]  /*1790*/  CS2R R16, SRZ ;  /* 0x0000000000107805 */ /* 0x001fe4000001ff00 */
[----:B------:R-:W-:-:S02]  /*17a0*/  CS2R R14, SRZ ;  /* 0x00000000000e7805 */ /* 0x000fc4000001ff00 */
[----:B------:R-:W-:Y:S01]  /*17b0*/  CS2R R12, SRZ ;  /* 0x00000000000c7805 */ /* 0x000fe2000001ff00 */
[----:B------:R-:W-:Y:S01]  /*17c0*/  STL [R1+0x404], RZ ;  /* 0x000404ff01007387 */ /* 0x000fe20000100800 */
[----:B------:R-:W-:Y:S02]  /*17d0*/  CS2R R10, SRZ ;  /* 0x00000000000a7805 */ /* 0x000fe4000001ff00 */
[----:B------:R-:W-:Y:S02]  /*17e0*/  CS2R R8, SRZ ;  /* 0x0000000000087805 */ /* 0x000fe4000001ff00 */
[----:B------:R-:W-:Y:S01]  /*17f0*/  CS2R R6, SRZ ;  /* 0x0000000000067805 */ /* 0x000fe2000001ff00 */
[----:B------:R-:W-:Y:S01]  /*1800*/  STL [R1+0x400], RZ ;  /* 0x000400ff01007387 */ /* 0x000fe20000100800 */
[----:B------:R-:W-:Y:S01]  /*1810*/  CS2R R4, SRZ ;  /* 0x0000000000047805 */ /* 0x000fe2000001ff00 */
[----:B------:R-:W-:Y:S01]  /*1820*/  IMAD.MOV.U32 R3, RZ, RZ, RZ ;  /* 0x000000ffff037224 */ /* 0x000fe200078e00ff */
[----:B------:R-:W-:Y:S01]  /*1830*/  CS2R R24, SRZ ;  /* 0x0000000000187805 */ /* 0x000fe2000001ff00 */
[----:B------:R-:W-:Y:S01]  /*1840*/  STL [R1+0x3fc], RZ ;  /* 0x0003fcff01007387 */ /* 0x000fe20000100800 */
[----:B------:R-:W-:-:S02]  /*1850*/  CS2R R26, SRZ ;  /* 0x00000000001a7805 */ /* 0x000fc4000001ff00 */
[----:B------:R-:W-:Y:S02]  /*1860*/  CS2R R28, SRZ ;  /* 0x00000000001c7805 */ /* 0x000fe4000001ff00 */
[----:B------:R-:W-:Y:S01]  /*1870*/  CS2R R30, SRZ ;  /* 0x00000000001e7805 */ /* 0x000fe2000001ff00 */
[----:B------:R-:W-:Y:S01]  /*1880*/  STL [R1+0x3f8], RZ ;  /* 0x0003f8ff01007387 */ /* 0x000fe20000100800 */
[----:B------:R-:W-:Y:S02]  /*1890*/  CS2R R32, SRZ ;  /* 0x0000000000207805 */ /* 0x000fe4000001ff00 */
[----:B------:R-:W-:Y:S02]  /*18a0*/  CS2R R34, SRZ ;  /* 0x0000000000227805 */ /* 0x000fe4000001ff00 */
        /* <DEDUP_REMOVED lines=77> */
[----:B------:R-:W-:Y:S04]  /*1d80*/  STL [R1+0x3a8], RZ ;  /* 0x0003a8ff01007387 */ /* 0x000fe80000100800 */
        /* <DEDUP_REMOVED lines=106> */
[----:B------:R-:W-:Y:S04]  /*2430*/  STL [R1], RZ ;  /* 0x000000ff01007387 */ /* 0x000fe80000100800 */
        /* <DEDUP_REMOVED lines=39> */
[----:B------:R-:W-:Y:S01]  /*26b0*/  STL [R1+0xa0], RZ ;  /* 0x0000a0ff01007387 */ /* 0x000fe20000100800 */
[----:B------:R-:W0:Y:S03]  /*26c0*/  S2R R0, SR_TID.X ;  /* 0x0000000000007919 */ /* 0x000e260000002100 */
        /* <DEDUP_REMOVED lines=8> */
[----:B0-----:R-:W-:-:S03]  /*2750*/  LOP3.LUT R0, R0, 0x80, RZ, 0xc0, !PT ;  /* 0x0000008000007812 */ /* 0x001fc600078ec0ff */
[----:B------:R-:W-:Y:S01]  /*2760*/  STL [R1+0xc4], RZ ;  /* 0x0000c4ff01007387 */ /* 0x000fe20000100800 */
[----:B------:R-:W-:-:S03]  /*2770*/  SHF.R.U32.HI R0, RZ, 0x7, R0 ;  /* 0x00000007ff007819 */ /* 0x000fc60000011600 */
        /* <DEDUP_REMOVED lines=33> */
[----:B------:R-:W0:Y:S04]  /*2990*/  SHFL.IDX PT, R0, R0, RZ, 0x1f ;  /* 0x00001fff00007589 */ /* 0x000e2800000e0000 */
[----:B------:R1:W-:Y:S04]  /*29a0*/  STL [R1+0x14c], RZ ;  /* 0x00014cff01007387 */ /* 0x0003e80000100800 */
[----:B------:R1:W-:Y:S04]  /*29b0*/  STL [R1+0x150], RZ ;  /* 0x000150ff01007387 */ /* 0x0003e80000100800 */
[----:B------:R1:W-:Y:S04]  /*29c0*/  STL [R1+0x154], RZ ;  /* 0x000154ff01007387 */ /* 0x0003e80000100800 */
[----:B------:R1:W-:Y:S04]  /*29d0*/  STL [R1+0x158], RZ ;  /* 0x000158ff01007387 */ /* 0x0003e80000100800 */
[----:B------:R1:W-:Y:S04]  /*29e0*/  STL [R1+0x15c], RZ ;  /* 0x00015cff01007387 */ /* 0x0003e80000100800 */
[----:B------:R1:W-:Y:S01]  /*29f0*/  STL [R1+0x160], RZ ;  /* 0x000160ff01007387 */ /* 0x0003e20000100800 */
[----:B0-----:R-:W-:Y:S01]  /*2a00*/  R2UR UR12, R0 ;  /* 0x00000000000c72ca */ /* 0x001fe200000e0000 */
[----:B------:R-:W-:-:S02]  /*2a10*/  IMAD.U32 R0, RZ, RZ, UR4 ;  /* 0x00000004ff007e24 */ /* 0x000fc4000f8e00ff */
[----:B------:R1:W-:Y:S04]  /*2a20*/  STL [R1+0x164], RZ ;  /* 0x000164ff01007387 */ /* 0x0003e80000100800 */
[----:B------:R1:W-:Y:S04]  /*2a30*/  STL [R1+0x168], RZ ;  /* 0x000168ff01007387 */ /* 0x0003e80000100800 */
[----:B------:R1:W-:Y:S02]  /*2a40*/  STL [R1+0x16c], RZ ;  /* 0x00016cff01007387 */ /* 0x0003e40000100800 */
[----:B------:R-:W-:-:S02]  /*2a50*/  ULEA.HI UR11, UR12, UR12, URZ, 0x1 ;  /* 0x0000000c0c0b7291 */ /* 0x000fc4000f8f083f */
[----:B------:R1:W-:Y:S02]  /*2a60*/  STL [R1+0x170], RZ ;  /* 0x000170ff01007387 */ /* 0x0003e40000100800 */
[----:B------:R-:W-:Y:S02]  /*2a70*/  ULOP3.LUT UR16, UR11, 0xffffe, URZ, 0xc0, !UPT ;  /* 0x000ffffe0b107892 */ /* 0x000fe4000f8ec03f */
[----:B------:R1:W-:Y:S01]  /*2a80*/  STL [R1+0x174], RZ ;  /* 0x000174ff01007387 */ /* 0x0003e20000100800 */
[----:B--2---:R-:W-:Y:S02]  /*2a90*/  ULEA UR11, UR18, UR17, 0x18 ;  /* 0x00000011120b7291 */ /* 0x004fe4000f8ec03f */
[----:B------:R-:W-:Y:S01]  /*2aa0*/  UIADD3 UR16, UR12, -UR16, URZ ;  /* 0x800000100c107290 */ /* 0x000fe2000fffe03f */
[----:B------:R1:W-:Y:S03]  /*2ab0*/  STL [R1+0x178], RZ ;  /* 0x000178ff01007387 */ /* 0x0003e60000100800 */
[----:B------:R-:W-:Y:S01]  /*2ac0*/  ULEA UR16, UR16, UR11, 0xc ;  /* 0x0000000b10107291 */ /* 0x000fe2000f8e603f */
[----:B------:R1:W-:Y:S03]  /*2ad0*/  STL [R1+0x17c], RZ ;  /* 0x00017cff01007387 */ /* 0x0003e60000100800 */
[----:B------:R-:W-:Y:S01]  /*2ae0*/  UIADD3 UR16, UR16, 0x100, URZ ;  /* 0x0000010010107890 */ /* 0x000fe2000fffe03f */
[----:B------:R1:W-:Y:S03]  /*2af0*/  STL [R1+0x180], RZ ;  /* 0x000180ff01007387 */ /* 0x0003e60000100800 */
[----:B------:R-:W-:Y:S01]  /*2b00*/  USHF.R.U32.HI UR12, URZ, 0x4, UR16 ;  /* 0x000000043f0c7899 */ /* 0x000fe20008011610 */
[----:B------:R1:W-:Y:S03]  /*2b10*/  STL [R1+0x184], RZ ;  /* 0x000184ff01007387 */ /* 0x0003e60000100800 */
[----:B------:R-:W-:Y:S01]  /*2b20*/  ULOP3.LUT UR12, UR12, 0x3fff, URZ, 0xc0, !UPT ;  /* 0x00003fff0c0c7892 */ /* 0x000fe2000f8ec03f */
[----:B------:R1:W-:Y:S04]  /*2b30*/  STL [R1+0x188], RZ ;  /* 0x000188ff01007387 */ /* 0x0003e80000100800 */
        /* <DEDUP_REMOVED lines=28> */
[----:B------:R1:W-:Y:S01]  /*2d00*/  STL [R1+0x1fc], RZ ;  /* 0x0001fcff01007387 */ /* 0x0003e20000100800 */
[----:B------:R-:W-:Y:S05]  /*2d10*/  @!P0 BRA `(.L_x_17) ;  /* 0x0000004000c08947 */ /* 0x000fea0003800000 */
[----:B------:R-:W-:-:S06]  /*2d20*/  UISETP.NE.AND UP0, UPT, UR22, 0x3, UPT ;  /* 0x000000031600788c */ /* 0x000fcc000bf05270 */
[----:B------:R-:W-:-:S13]  /*2d30*/  PLOP3.LUT P1, PT, PT, PT, UP0, 0x80, 0x0 ;  /* 0x000000000000781c */ /* 0x000fda0003f2f008 */
[----:B------:R-:W-:Y:S05]  /*2d40*/  @!P1 BRA `(.L_x_18) ;  /* 0x0000000000049947 */ /* 0x000fea0003800000 */
[----:B------:R-:W-:Y:S01]  /*2d50*/  BPT.TRAP 0x1 ;  /* 0x000000040000795c */ /* 0x000fe20000300000 */
.L_x_18:
[----:B------:R-:W-:Y:S01]  /*2d60*/  ULEA UR6, UR5, UR11, 0x3 ;  /* 0x0000000b05067291 */ /* 0x000fe2000f8e183f */
[----:B------:R-:W-:-:S05]  /*2d70*/  IMAD.U32 R0, RZ, RZ, UR4 ;  /* 0x00000004ff007e24 */ /* 0x000fca000f8e00ff */
[----:B------:R-:W-:-:S04]  /*2d80*/  SHF.L.U32 R0, R0, 0x1f, RZ ;  /* 0x0000001f00007819 */ /* 0x000fc800000006ff */
[----:B------:R0:W2:Y:S01]  /*2d90*/  SYNCS.PHASECHK.TRANS64.TRYWAIT P0, [UR6], R0 ;  /* 0x00000000ff0075a7 */ /* 0x0000a20008000146 */
[----:B------:R-:W-:Y:S05]  /*2da0*/  @!P1 BRA `(.L_x_19) ;  /* 0x0000000000049947 */ /* 0x000fea0003800000 */
[----:B------:R-:W-:Y:S01]  /*2db0*/  BPT.TRAP 0x1 ;  /* 0x000000040000795c */ /* 0x000fe20000300000 */
.L_x_19:
[----:B--2---:R-:W-:Y:S05]  /*2dc0*/  @P0 BRA `(.L_x_20) ;  /* 0x0000000000080947 */ /* 0x004fea0003800000 */
[----:B------:R-:W2:Y:S02]  /*2dd0*/  SYNCS.PHASECHK.TRANS64.TRYWAIT P0, [UR6], R0 ;  /* 0x00000000ff0075a7 */ /* 0x000ea40008000146 */
[----:B--2---:R-:W-:Y:S05]  /*2de0*/  @!P0 BRA `(.L_x_21) ;  /* 0x0000022400a88947 */ /* 0x004fea0003800000 */
.L_x_20:
[----:B------:R-:W-:Y:S01]  /*2df0*/  UIADD3 UR6, UR11, 0x10100, URZ ;  /* 0x000101000b067890 */ /* 0x000fe2000fffe03f */
[----:B------:R-:W-:Y:S01]  /*2e00*/  WARPGROUP.ARRIVE ;  /* 0x00000000000079c5 */ /* 0x000fe20000000000 */
[----:B------:R-:W-:Y:S02]  /*2e10*/  ULOP3.LUT UR7, UR12, 0x10000, URZ, 0xfc, !UPT ;  /* 0x000100000c077892 */ /* 0x000fe4000f8efc3f */
[----:B------:R-:W-:Y:S02]  /*2e20*/  USHF.R.U32.HI UR6, URZ, 0x4, UR6 ;  /* 0x000000043f067899 */ /* 0x000fe40008011606 */
[----:B------:R-:W-:Y:S02]  /*2e30*/  ULEA UR7, UR5, UR7, 0xa ;  /* 0x0000000705077291 */ /* 0x000fe4000f8e503f */
[----:B------:R-:W-:Y:S01]  /*2e40*/  ULOP3.LUT UR6, UR6, 0x3fff, URZ, 0xc0, !UPT ;  /* 0x00003fff06067892 */ /* 0x000fe2000f8ec03f */
[----:B------:R-:W-:Y:S01]  /*2e50*/  UMOV UR17, 0x80000020 ;  /* 0x8000002000117882 */ /* 0x000fe20000000000 */
[----:B------:R-:W-:-:S02]  /*2e60*/  UMOV UR19, 0x80000020 ;  /* 0x8000002000137882 */ /* 0x000fc40000000000 */
[----:B------:R-:W-:Y:S01]  /*2e70*/  ULOP3.LUT UR6, UR6, 0x10000, URZ, 0xfc, !UPT ;  /* 0x0001000006067892 */ /* 0x000fe2000f8efc3f */
[----:B------:R-:W-:-:S03]  /*2e80*/  UMOV UR16, UR7 ;  /* 0x0000000700107c82 */ /* 0x000fc60008000000 */
[----:B------:R-:W-:-:S03]  /*2e90*/  ULEA UR8, UR5, UR6, 0xa ;  /* 0x0000000605087291 */ /* 0x000fc6000f8e503f */
[----:B------:R-:W-:-:S04]  /*2ea0*/  UMOV UR6, 0x2 ;  /* 0x0000000200067882 */ /* 0x000fc80000000000 */
[----:B------:R-:W-:Y:S02]  /*2eb0*/  UMOV UR18, UR8 ;  /* 0x0000000800127c82 */ /* 0x000fe40008000000 */
[----:B------:R-:W-:Y:S01]  /*2ec0*/  QGMMA.64x256x32.F32.E5M2.E5M2 R24, gdesc[UR16], RZ, !UPT, gsb0 ;  /* 0x03e00000101879f3 */ /* 0x000fe2000c0038ff */
[----:B------:R-:W-:Y:S01]  /*2ed0*/  UIADD3 UR16, UR7, 0x200, URZ ;  /* 0x0000020007107890 */ /* 0x000fe2000fffe03f */
[----:B------:R-:W-:Y:S01]  /*2ee0*/  UMOV UR17, 0x80000020 ;  /* 0x8000002000117882 */ /* 0x000fe20000000000 */
[----:B------:R-:W-:Y:S02]  /*2ef0*/  WARPGROUP.DEPBAR.LE gsb0, 0x0 ;  /* 0x00008000000079c5 */ /* 0x000fe40000010000 */
[----:B------:R-:W-:Y:S04]  /*2f00*/  STL.64 [R1], R24 ;  /* 0x0000001801007387 */ /* 0x000fe80000100a00 */
[----:B------:R-:W-:Y:S04]  /*2f10*/  STL.64 [R1+0x8], R26 ;  /* 0x0000081a01007387 */ /* 0x000fe80000100a00 */
        /* <DEDUP_REMOVED lines=61> */
[----:B------:R3:W-:Y:S02]  /*32f0*/  STL.64 [R1+0x1f8], R150 ;  /* 0x0001f89601007387 */ /* 0x0007e40000100a00 */
[----:B---3--:R-:W-:-:S06]  /*3300*/  WARPGROUP.ARRIVE ;  /* 0x00000000000079c5 */ /* 0x008fcc0000000000 */
[----:B------:R-:W-:Y:S03]  /*3310*/  QGMMA.64x256x32.F32.E5M2.E5M2 R24, gdesc[UR16], RZ, !UPT, gsb0 ;  /* 0x03e00000101879f3 */ /* 0x000fe6000c0038ff */
[----:B------:R-:W-:Y:S02]  /*3320*/  WARPGROUP.DEPBAR.LE gsb0, 0x0 ;  /* 0x00008000000079c5 */ /* 0x000fe40000010000 */
        /* <DEDUP_REMOVED lines=21> */
[----:B------:R3:W-:Y:S04]  /*3480*/  STL.64 [R1+0x478], R108 ;  /* 0x0004786c01007387 */ /* 0x0007e80000100a00 */
        /* <DEDUP_REMOVED lines=70> */
[----:B---3--:R-:W3:Y:S04]  /*38f0*/  LDL.LU.64 R108, [R1] ;  /* 0x00000000016c7983 */ /* 0x008ee80000300a00 */
[----:B------:R-:W3:Y:S04]  /*3900*/  LDL.LU.64 R110, [R1+0x8] ;  /* 0x00000800016e7983 */ /* 0x000ee80000300a00 */
        /* <DEDUP_REMOVED lines=61> */
[----:B------:R-:W3:Y:S01]  /*3ce0*/  LDL.LU.64 R234, [R1+0x1f8] ;  /* 0x0001f80001ea7983 */ /* 0x000ee20000300a00 */
[----:B------:R-:W-:-:S02]  /*3cf0*/  UIADD3 UR16, UR7, 0x2, URZ ;  /* 0x0000000207107890 */ /* 0x000fc4000fffe03f */
[----:B------:R-:W-:Y:S01]  /*3d00*/  UIADD3 UR18, UR8, 0x2, URZ ;  /* 0x0000000208127890 */ /* 0x000fe2000fffe03f */
[----:B------:R-:W-:Y:S01]  /*3d10*/  STL [R1+0x338], RZ ;  /* 0x000338ff01007387 */ /* 0x000fe20000100800 */
[----:B------:R-:W-:Y:S01]  /*3d20*/  UMOV UR17, 0x80000020 ;  /* 0x8000002000117882 */ /* 0x000fe20000000000 */
[----:B------:R-:W-:Y:S02]  /*3d30*/  UMOV UR19, 0x80000020 ;  /* 0x8000002000137882 */ /* 0x000fe40000000000 */
        /* <DEDUP_REMOVED lines=25> */
[----:B---3--:R-:W-:-:S06]  /*3ed0*/  WARPGROUP.ARRIVE ;  /* 0x00000000000079c5 */ /* 0x008fcc0000000000 */
[----:B------:R-:W-:Y:S03]  /*3ee0*/  QGMMA.64x256x32.F32.E5M2.E5M2 R108, gdesc[UR16], R108, gsb0 ;  /* 0x03e00000106c79f3 */ /* 0x000fe6000800386c */
[----:B------:R-:W-:Y:S02]  /*3ef0*/  WARPGROUP.DEPBAR.LE gsb0, 0x0 ;  /* 0x00008000000079c5 */ /* 0x000fe40000010000 */
[----:B------:R-:W-:Y:S01]  /*3f00*/  STL.64 [R1], R108 ;  /* 0x0000006c01007387 */ /* 0x000fe20000100a00 */
[----:B------:R-:W-:Y:S01]  /*3f10*/  UIADD3 UR16, UR7, 0x202, URZ ;  /* 0x0000020207107890 */ /* 0x000fe2000fffe03f */
[----:B------:R-:W-:Y:S02]  /*3f20*/  IMAD.MOV.U32 R2, RZ, RZ, R234 ;  /* 0x000000ffff027224 */ /* 0x000fe400078e00ea */
[----:B------:R-:W-:Y:S01]  /*3f30*/  STL.64 [R1+0x8], R110 ;  /* 0x0000086e01007387 */ /* 0x000fe20000100a00 */
[----:B------:R-:W-:Y:S01]  /*3f40*/  UMOV UR17, 0x80000020 ;  /* 0x8000002000117882 */ /* 0x000fe20000000000 */
[----:B------:R-:W-:Y:S01]  /*3f50*/  ULDC UR7, c[0x0][0x50c] ;  /* 0x0001430000077ab9 */ /* 0x000fe20000000800 */
[----:B0-2---:R-:W-:Y:S01]  /*3f60*/  IMAD.MOV.U32 R0, RZ, RZ, R235 ;  /* 0x000000ffff007224 */ /* 0x005fe200078e00eb */
        /* <DEDUP_REMOVED lines=62> */
[----:B0-----:R-:W3:Y:S04]  /*4350*/  LDL.LU.64 R150, [R1+0x520] ;  /* 0x0005200001967983 */ /* 0x001ee80000300a00 */
        /* <DEDUP_REMOVED lines=21> */
[----:B------:R-:W-:Y:S01]  /*44b0*/  UISETP.NE.AND UP0, UPT, UR7, 0x2, UPT ;  /* 0x000000020700788c */ /* 0x000fe2000bf05270 */
[----:B------:R-:W-:-:S02]  /*44c0*/  CS2R R236, SRZ ;  /* 0x0000000000ec7805 */ /* 0x000fc4000001ff00 */
[----:B--2---:R-:W-:Y:S01]  /*44d0*/  CS2R R234, SRZ ;  /* 0x0000000000ea7805 */ /* 0x004fe2000001ff00 */
[----:B------:R0:W-:Y:S01]  /*44e0*/  STL [R1+0x2d0], RZ ;  /* 0x0002d0ff01007387 */ /* 0x0001e20000100800 */
[----:B------:R-:W-:Y:S01]  /*44f0*/  USEL UR7, URZ, 0x1, UP0 ;  /* 0x000000013f077887 */ /* 0x000fe20008000000 */
[----:B------:R-:W-:Y:S02]  /*4500*/  CS2R R232, SRZ ;  /* 0x0000000000e87805 */ /* 0x000fe4000001ff00 */
[----:B------:R-:W-:Y:S01]  /*4510*/  CS2R R230, SRZ ;  /* 0x0000000000e67805 */ /* 0x000fe2000001ff00 */
[----:B------:R0:W-:Y:S01]  /*4520*/  STL [R1+0x2cc], RZ ;  /* 0x0002ccff01007387 */ /* 0x0001e20000100800 */
[----:B------:R-:W-:Y:S02]  /*4530*/  CS2R R228, SRZ ;  /* 0x0000000000e47805 */ /* 0x000fe4000001ff00 */
[----:B------:R-:W-:Y:S02]  /*4540*/  CS2R R226, SRZ ;  /* 0x0000000000e27805 */ /* 0x000fe4000001ff00 */
[----:B------:R-:W-:Y:S01]  /*4550*/  ISETP.NE.AND P0, PT, RZ, UR7, PT ;  /* 0x00000007ff007c0c */ /* 0x000fe2000bf05270 */
[----:B------:R0:W-:Y:S01]  /*4560*/  STL [R1+0x2c8], RZ ;  /* 0x0002c8ff01007387 */ /* 0x0001e20000100800 */
[----:B------:R-:W-:-:S02]  /*4570*/  CS2R R224, SRZ ;  /* 0x0000000000e07805 */ /* 0x000fc4000001ff00 */
[----:B------:R-:W-:Y:S02]  /*4580*/  CS2R R222, SRZ ;  /* 0x0000000000de7805 */ /* 0x000fe4000001ff00 */
[----:B------:R-:W-:Y:S01]  /*4590*/  CS2R R220, SRZ ;  /* 0x0000000000dc7805 */ /* 0x000fe2000001ff00 */
[----:B------:R0:W-:Y:S01]  /*45a0*/  STL [R1+0x2c4], RZ ;  /* 0x0002c4ff01007387 */ /* 0x0001e20000100800 */
[----:B------:R-:W-:Y:S02]  /*45b0*/  CS2R R218, SRZ ;  /* 0x0000000000da7805 */ /* 0x000fe4000001ff00 */
[----:B------:R-:W-:Y:S02]  /*45c0*/  CS2R R216, SRZ ;  /* 0x0000000000d87805 */ /* 0x000fe4000001ff00 */
[----:B------:R-:W-:Y:S01]  /*45d0*/  CS2R R214, SRZ ;  /* 0x0000000000d67805 */ /* 0x000fe2000001ff00 */
        /* <DEDUP_REMOVED lines=54> */
[----:B------:R-:W-:Y:S01]  /*4940*/  CS2R R4, SRZ ;  /* 0x0000000000047805 */ /* 0x000fe2000001ff00 */
[----:B------:R-:W-:Y:S01]  /*4950*/  IMAD.MOV.U32 R3, RZ, RZ, RZ ;  /* 0x000000ffff037224 */ /* 0x000fe200078e00ff */
        /* <DEDUP_REMOVED lines=35> */
[----:B---3--:R-:W-:-:S06]  /*4b90*/  WARPGROUP.ARRIVE ;  /* 0x00000000000079c5 */ /* 0x008fcc0000000000 */
[----:B------:R-:W-:Y:S03]  /*4ba0*/  QGMMA.64x256x32.F32.E5M2.E5M2 R24, gdesc[UR16], R24, gsb0 ;  /* 0x03e00000101879f3 */ /* 0x000fe60008003818 */
[----:B------:R-:W-:Y:S02]  /*4bb0*/  WARPGROUP.DEPBAR.LE gsb0, 0x0 ;  /* 0x00008000000079c5 */ /* 0x000fe40000010000 */
[----:B0-----:R-:W-:Y:S05]  /*4bc0*/  @!P0 BRA `(.L_x_22) ;  /* 0x0000002000f88947 */ /* 0x001fea0003800000 */
[----:B------:R-:W2:Y:S04]  /*4bd0*/  LDL R3, [R1] ;  /* 0x0000000001037983 */ /* 0x000ea80000100800 */
[----:B------:R-:W3:Y:S04]  /*4be0*/  LDL R4, [R1+0x4] ;  /* 0x0000040001047983 */ /* 0x000ee80000100800 */
[----:B------:R-:W4:Y:S04]  /*4bf0*/  LDL R5, [R1+0x8] ;  /* 0x0000080001057983 */ /* 0x000f280000100800 */
[----:B------:R-:W5:Y:S04]  /*4c00*/  LDL R6, [R1+0xc] ;  /* 0x00000c0001067983 */ /* 0x000f680000100800 */
        /* <DEDUP_REMOVED lines=101> */
[----:B------:R0:W-:Y:S04]  /*5260*/  STL [R1+0x4c4], R131 ;  /* 0x0004c48301007387 */ /* 0x0001e80000100800 */
[----:B0-----:R-:W5:Y:S04]  /*5270*/  LDL R131, [R1+0x1a4] ;  /* 0x0001a40001837983 */ /* 0x001f680000100800 */
        /* <DEDUP_REMOVED lines=39> */
[----:B0-----:R-:W5:Y:S01]  /*54f0*/  LDL R151, [R1+0x1f4] ;  /* 0x0001f40001977983 */ /* 0x001f620000100800 */
[----:B------:R-:W-:-:S01]  /*5500*/  FADD R2, RZ, R2 ;  /* 0x00000002ff027221 */ /* 0x000fc20000000000 */
[----:B------:R-:W-:Y:S01]  /*5510*/  FADD R0, RZ, R0 ;  /* 0x00000000ff007221 */ /* 0x000fe20000000000 */
[----:B--2---:R-:W-:-:S01]  /*5520*/  FADD R3, RZ, R3 ;  /* 0x00000003ff037221 */ /* 0x004fc20000000000 */
[----:B---3--:R-:W-:Y:S01]  /*5530*/  FADD R4, RZ, R4 ;  /* 0x00000004ff047221 */ /* 0x008fe20000000000 */
[----:B----4-:R-:W-:-:S01]  /*5540*/  FADD R5, RZ, R5 ;  /* 0x00000005ff057221 */ /* 0x010fc20000000000 */
[----:B-----5:R-:W-:Y:S01]  /*5550*/  FADD R6, RZ, R6 ;  /* 0x00000006ff067221 */ /* 0x020fe20000000000 */
[----:B------:R-:W-:-:S01]  /*5560*/  FADD R7, RZ, R7 ;  /* 0x00000007ff077221 */ /* 0x000fc20000000000 */
[----:B------:R-:W-:Y:S01]  /*5570*/  FADD R8, RZ, R8 ;  /* 0x00000008ff087221 */ /* 0x000fe20000000000 */
        /* <DEDUP_REMOVED lines=13> */
[----:B------:R-:W2:Y:S01]  /*5650*/  LDL.LU R131, [R1+0x4c4] ;  /* 0x0004c40001837983 */ /* 0x000ea20000300800 */
        /* <DEDUP_REMOVED lines=13> */
[----:B------:R-:W3:Y:S01]  /*5730*/  LDL.LU R132, [R1+0x4c0] ;  /* 0x0004c00001847983 */ /* 0x000ee20000300800 */
        /* <DEDUP_REMOVED lines=16> */
[----:B------:R0:W-:Y:S01]  /*5840*/  STL [R1+0x200], R133 ;  /* 0x0002008501007387 */ /* 0x0001e20000100800 */
        /* <DEDUP_REMOVED lines=9> */
[----:B0-----:R-:W4:Y:S01]  /*58e0*/  LDL.LU R133, [R1+0x4bc] ;  /* 0x0004bc0001857983 */ /* 0x001f220000300800 */
[----:B------:R-:W-:-:S01]  /*58f0*/  FADD R184, RZ, R184 ;  /* 0x000000b8ffb87221 */ /* 0x000fc20000000000 */
[----:B------:R-:W-:Y:S01]  /*5900*/  FADD R185, RZ, R185 ;  /* 0x000000b9ffb97221 */ /* 0x000fe20000000000 */
[----:B------:R-:W-:-:S01]  /*5910*/  FADD R186, RZ, R186 ;  /* 0x000000baffba7221 */ /* 0x000fc20000000000 */
        /* <DEDUP_REMOVED lines=10> */
[----:B0-----:R-:W5:Y:S01]  /*59c0*/  LDL.LU R134, [R1+0x4b8] ;  /* 0x0004b80001867983 */ /* 0x001f620000300800 */
        /* <DEDUP_REMOVED lines=52> */
[----:B0-----:R-:W5:Y:S04]  /*5d10*/  LDL.LU R138, [R1+0x4a8] ;  /* 0x0004a800018a7983 */ /* 0x001f680000300800 */
[----:B------:R0:W-:Y:S01]  /*5d20*/  STL [R1+0x218], R139 ;  /* 0x0002188b01007387 */ /* 0x0001e20000100800 */
[----:B------:R-:W-:-:S03]  /*5d30*/  FADD R140, RZ, R140 ;  /* 0x0000008cff8c7221 */ /* 0x000fc60000000000 */
        /* <DEDUP_REMOVED lines=34> */
[----:B------:R0:W-:Y:S04]  /*5f60*/  STL [R1+0x248], R151 ;  /* 0x0002489701007387 */ /* 0x0001e80000100800 */
[----:B0-----:R-:W5:Y:S04]  /*5f70*/  LDL.LU R151, [R1+0x474] ;  /* 0x0004740001977983 */ /* 0x001f680000300800 */
[----:B------:R0:W-:Y:S04]  /*5f80*/  STL [R1+0x24c], R2 ;  /* 0x00024c0201007387 */ /* 0x0001e80000100800 */
[----:B------:R1:W-:Y:S01]  /*5f90*/  STL [R1+0x250], R0 ;  /* 0x0002500001007387 */ /* 0x0003e20000100800 */
[----:B0-----:R-:W-:-:S01]  /*5fa0*/  FADD R2, RZ, R24 ;  /* 0x00000018ff027221 */ /* 0x001fc20000000000 */
[----:B-1----:R-:W-:-:S04]  /*5fb0*/  FADD R0, RZ, R25 ;  /* 0x00000019ff007221 */ /* 0x002fc80000000000 */
        /* <DEDUP_REMOVED lines=211> */
[----:B--2---:R-:W-:-:S04]  /*6cf0*/  FADD R0, RZ, R131 ;  /* 0x00000083ff007221 */ /* 0x004fc80000000000 */
[----:B------:R3:W-:Y:S04]  /*6d00*/  STL [R1+0x3fc], R2 ;  /* 0x0003fc0201007387 */ /* 0x0007e80000100800 */
[----:B------:R4:W-:Y:S01]  /*6d10*/  STL [R1+0x400], R0 ;  /* 0x0004000001007387 */ /* 0x0009e20000100800 */
[----:B---3--:R-:W-:-:S01]  /*6d20*/  FADD R2, RZ, R132 ;  /* 0x00000084ff027221 */ /* 0x008fc20000000000 */
[----:B----4-:R-:W-:-:S04]  /*6d30*/  FADD R0, RZ, R133 ;  /* 0x00000085ff007221 */ /* 0x010fc80000000000 */
[----:B------:R5:W-:Y:S04]  /*6d40*/  STL [R1+0x404], R2 ;  /* 0x0004040201007387 */ /* 0x000be80000100800 */
[----:B------:R0:W-:Y:S01]  /*6d50*/  STL [R1+0x408], R0 ;  /* 0x0004080001007387 */ /* 0x0001e20000100800 */
[----:B-----5:R-:W-:-:S01]  /*6d60*/  FADD R2, RZ, R134 ;  /* 0x00000086ff027221 */ /* 0x020fc20000000000 */
[----:B0-----:R-:W-:-:S04]  /*6d70*/  FADD R0, RZ, R135 ;  /* 0x00000087ff007221 */ /* 0x001fc80000000000 */
        /* <DEDUP_REMOVED lines=34> */
[----:B------:R-:W-:-:S05]  /*6fa0*/  UMOV UR6, URZ ;  /* 0x0000003f00067c82 */ /* 0x000fca0008000000 */
.L_x_22:
[----:B------:R-:W-:-:S04]  /*6fb0*/  UIADD3 UR23, UR5, 0x1, URZ ;  /* 0x0000000105177890 */ /* 0x000fc8000fffe03f */
[----:B------:R-:W-:-:S04]  /*6fc0*/  UISETP.NE.AND UP0, UPT, UR23, 0x4, UPT ;  /* 0x000000041700788c */ /* 0x000fc8000bf05270 */
[----:B------:R-:W-:Y:S02]  /*6fd0*/  USEL UR8, URZ, 0x1, UP0 ;  /* 0x000000013f087887 */ /* 0x000fe40008000000 */
[----:B------:R-:W-:Y:S02]  /*6fe0*/  USEL UR23, UR23, URZ, UP0 ;  /* 0x0000003f17177287 */ /* 0x000fe40008000000 */
[----:B------:R-:W-:-:S06]  /*6ff0*/  ULOP3.LUT UR8, UR4, UR8, URZ, 0x3c, !UPT ;  /* 0x0000000804087292 */ /* 0x000fcc000f8e3c3f */
[----:B0-----:R-:W-:Y:S01]  /*7000*/  IMAD.U32 R0, RZ, RZ, UR8 ;  /* 0x00000008ff007e24 */ /* 0x001fe2000f8e00ff */
[----:B------:R-:W-:-:S06]  /*7010*/  UMOV UR8, 0x1 ;  /* 0x0000000100087882 */ /* 0x000fcc0000000000 */
.L_x_17:
[----:B------:R-:W-:-:S04]  /*7020*/  UISETP.LT.AND UP0, UPT, UR9, 0x1, UPT ;  /* 0x000000010900788c */ /* 0x000fc8000bf01270 */
[----:B------:R-:W-:-:S04]  /*7030*/  USEL UR16, UR9, 0x1, UP0 ;  /* 0x0000000109107887 */ /* 0x000fc80008000000 */
[----:B------:R-:W-:-:S04]  /*7040*/  UIADD3 UR16, UR9, -UR16, URZ ;  /* 0x8000001009107290 */ /* 0x000fc8000fffe03f */
[----:B------:R-:W-:-:S06]  /*7050*/  UISETP.GE.AND UP0, UPT, UR16, 0x1, UPT ;  /* 0x000000011000788c */ /* 0x000fcc000bf06270 */
[----:B------:R-:W-:-:S13]  /*7060*/  PLOP3.LUT P0, PT, PT, PT, UP0, 0x80, 0x0 ;  /* 0x000000000000781c */ /* 0x000fda0003f0f008 */
[----:B------:R-:W-:Y:S05]  /*7070*/  @!P0 BRA `(.L_x_23) ;  /* 0x0000006000688947 */ /* 0x000fea0003800000 */
[----:B------:R-:W-:Y:S01]  /*7080*/  UMOV UR24, UR16 ;  /* 0x0000001000187c82 */ /* 0x000fe20008000000 */
[----:B------:R-:W-:Y:S01]  /*7090*/  UMOV UR25, UR5 ;  /* 0x0000000500197c82 */ /* 0x000fe20008000000 */
[----:B------:R-:W-:-:S05]  /*70a0*/  ULDC UR26, c[0x0][0x50c] ;  /* 0x00014300001a7ab9 */ /* 0x000fca0000000800 */
.L_x_31:
[----:B------:R-:W-:-:S06]  /*70b0*/  UISETP.NE.AND UP0, UPT, UR22, 0x3, UPT ;  /* 0x000000031600788c */ /* 0x000fcc000bf05270 */
[----:B------:R-:W-:-:S13]  /*70c0*/  PLOP3.LUT P1, PT, PT, PT, UP0, 0x80, 0x0 ;  /* 0x000000000000781c */ /* 0x000fda0003f2f008 */
[----:B------:R-:W-:Y:S05]  /*70d0*/  @!P1 BRA `(.L_x_24) ;  /* 0x0000000000049947 */ /* 0x000fea0003800000 */
[----:B------:R-:W-:Y:S01]  /*70e0*/  BPT.TRAP 0x1 ;  /* 0x000000040000795c */ /* 0x000fe20000300000 */
.L_x_24:
[----:B------:R-:W0:Y:S01]  /*70f0*/  S2UR UR16, SR_CgaCtaId ;  /* 0x00000000001079c3 */ /* 0x000e220000008800 */
[----:B------:R-:W-:Y:S01]  /*7100*/  UMOV UR11, 0x400 ;  /* 0x00000400000b7882 */ /* 0x000fe20000000000 */
[----:B------:R-:W-:Y:S01]  /*7110*/  SHF.L.U32 R2, R0, 0x1f, RZ ;  /* 0x0000001f00027819 */ /* 0x000fe200000006ff */
[----:B0-----:R-:W-:-:S04]  /*7120*/  ULEA UR11, UR16, UR11, 0x18 ;  /* 0x0000000b100b7291 */ /* 0x001fc8000f8ec03f */
[----:B------:R-:W-:-:S09]  /*7130*/  ULEA UR16, UR23, UR11, 0x3 ;  /* 0x0000000b17107291 */ /* 0x000fd2000f8e183f */
[----:B------:R0:W2:Y:S01]  /*7140*/  SYNCS.PHASECHK.TRANS64.TRYWAIT P0, [UR16], R2 ;  /* 0x00000002ff0075a7 */ /* 0x0000a20008000150 */
[----:B------:R-:W-:Y:S05]  /*7150*/  @!P1 BRA `(.L_x_25) ;  /* 0x0000000000049947 */ /* 0x000fea0003800000 */
[----:B------:R-:W-:Y:S01]  /*7160*/  BPT.TRAP 0x1 ;  /* 0x000000040000795c */ /* 0x000fe20000300000 */
.L_x_25:
[----:B--2---:R-:W-:Y:S05]  /*7170*/  @P0 BRA `(.L_x_26) ;  /* 0x0000000000080947 */ /* 0x004fea0003800000 */
[----:B------:R-:W2:Y:S02]  /*7180*/  SYNCS.PHASECHK.TRANS64.TRYWAIT P0, [UR16], R2 ;  /* 0x00000002ff0075a7 */ /* 0x000ea40008000150 */
[----:B--2---:R-:W-:Y:S05]  /*7190*/  @!P0 BRA `(.L_x_27) ;  /* 0x000001e000d48947 */ /* 0x004fea0003800000 */
.L_x_26:
        /* <DEDUP_REMOVED lines=64> */
[----:B--2---:R-:W2:Y:S04]  /*75a0*/  LDL.LU.64 R108, [R1] ;  /* 0x00000000016c7983 */ /* 0x004ea80000300a00 */
[----:B------:R-:W2:Y:S04]  /*75b0*/  LDL.LU.64 R110, [R1+0x8] ;  /* 0x00000800016e7983 */ /* 0x000ea80000300a00 */
        /* <DEDUP_REMOVED lines=61> */
[----:B------:R-:W2:Y:S01]  /*7990*/  LDL.LU.64 R234, [R1+0x1f8] ;  /* 0x0001f80001ea7983 */ /* 0x000ea20000300a00 */
[----:B------:R-:W-:-:S02]  /*79a0*/  UIADD3 UR16, UR11, 0x10100, URZ ;  /* 0x000101000b107890 */ /* 0x000fc4000fffe03f */
[----:B------:R-:W-:Y:S02]  /*79b0*/  UISETP.NE.AND UP0, UPT, UR7, URZ, UPT ;  /* 0x0000003f0700728c */ /* 0x000fe4000bf05270 */
[----:B------:R-:W-:Y:S02]  /*79c0*/  USHF.R.U32.HI UR16, URZ, 0x4, UR16 ;  /* 0x000000043f107899 */ /* 0x000fe40008011610 */
[----:B------:R-:W-:Y:S02]  /*79d0*/  USEL UR8, UR8, URZ, !UP0 ;  /* 0x0000003f08087287 */ /* 0x000fe4000c000000 */
[----:B------:R-:W-:Y:S02]  /*79e0*/  ULOP3.LUT UR16, UR16, 0x3fff, URZ, 0xc0, !UPT ;  /* 0x00003fff10107892 */ /* 0x000fe4000f8ec03f */
[----:B------:R-:W-:Y:S02]  /*79f0*/  UISETP.NE.U32.AND UP0, UPT, UR8, URZ, UPT ;  /* 0x0000003f0800728c */ /* 0x000fe4000bf05070 */
[----:B------:R-:W-:-:S02]  /*7a00*/  ULOP3.LUT UR7, UR12, 0x10000, URZ, 0xfc, !UPT ;  /* 0x000100000c077892 */ /* 0x000fc4000f8efc3f */
[----:B------:R-:W-:Y:S02]  /*7a10*/  ULOP3.LUT UR8, UR16, 0x10000, URZ, 0xfc, !UPT ;  /* 0x0001000010087892 */ /* 0x000fe4000f8efc3f */
[----:B------:R-:W-:Y:S02]  /*7a20*/  ULEA UR7, UR23, UR7, 0xa ;  /* 0x0000000717077291 */ /* 0x000fe4000f8e503f */
[----:B------:R-:W-:Y:S01]  /*7a30*/  ULEA UR8, UR23, UR8, 0xa ;  /* 0x0000000817087291 */ /* 0x000fe2000f8e503f */
[----:B------:R-:W-:Y:S01]  /*7a40*/  UMOV UR17, 0x80000020 ;  /* 0x8000002000117882 */ /* 0x000fe20000000000 */
[----:B------:R-:W-:-:S03]  /*7a50*/  UMOV UR19, 0x80000020 ;  /* 0x8000002000137882 */ /* 0x000fc60000000000 */
[----:B------:R-:W-:Y:S02]  /*7a60*/  UMOV UR16, UR7 ;  /* 0x0000000700107c82 */ /* 0x000fe40008000000 */
[----:B------:R-:W-:Y:S01]  /*7a70*/  UMOV UR18, UR8 ;  /* 0x0000000800127c82 */ /* 0x000fe20008000000 */
[----:B--2---:R-:W-:-:S06]  /*7a80*/  WARPGROUP.ARRIVE ;  /* 0x00000000000079c5 */ /* 0x004fcc0000000000 */
[----:B------:R-:W-:Y:S03]  /*7a90*/  QGMMA.64x256x32.F32.E5M2.E5M2 R108, gdesc[UR16], R108, UP0, gsb0 ;  /* 0x03e00000106c79f3 */ /* 0x000fe6000b80386c */
        /* <DEDUP_REMOVED lines=65> */
[----:B--2---:R-:W2:Y:S04]  /*7eb0*/  LDL.LU.64 R234, [R1+0x870] ;  /* 0x0008700001ea7983 */ /* 0x004ea80000300a00 */
[----:B------:R-:W3:Y:S04]  /*7ec0*/  LDL.LU.64 R232, [R1+0x868] ;  /* 0x0008680001e87983 */ /* 0x000ee80000300a00 */
[----:B------:R-:W4:Y:S04]  /*7ed0*/  LDL.LU.64 R230, [R1+0x860] ;  /* 0x0008600001e67983 */ /* 0x000f280000300a00 */
        /* <DEDUP_REMOVED lines=60> */
[----:B------:R-:W4:Y:S01]  /*82a0*/  LDL.LU.64 R108, [R1+0x678] ;  /* 0x00067800016c7983 */ /* 0x000f220000300a00 */
[----:B------:R-:W-:Y:S01]  /*82b0*/  UIADD3 UR16, UR7, 0x200, URZ ;  /* 0x0000020007107890 */ /* 0x000fe2000fffe03f */
[----:B------:R-:W-:-:S02]  /*82c0*/  UMOV UR17, 0x80000020 ;  /* 0x8000002000117882 */ /* 0x000fc40000000000 */
[----:B--2---:R-:W-:Y:S04]  /*82d0*/  STL.64 [R1+0x670], R234 ;  /* 0x000670ea01007387 */ /* 0x004fe80000100a00 */
[----:B---3--:R-:W-:Y:S04]  /*82e0*/  STL.64 [R1+0x668], R232 ;  /* 0x000668e801007387 */ /* 0x008fe80000100a00 */
[----:B----4-:R-:W-:Y:S04]  /*82f0*/  STL.64 [R1+0x660], R230 ;  /* 0x000660e601007387 */ /* 0x010fe80000100a00 */
        /* <DEDUP_REMOVED lines=38> */
[----:B------:R-:W-:Y:S01]  /*8560*/  STL.64 [R1+0x528], R152 ;  /* 0x0005289801007387 */ /* 0x000fe20000100a00 */
[----:B------:R-:W-:-:S06]  /*8570*/  WARPGROUP.ARRIVE ;  /* 0x00000000000079c5 */ /* 0x000fcc0000000000 */
[----:B------:R-:W-:Y:S03]  /*8580*/  QGMMA.64x256x32.F32.E5M2.E5M2 R24, gdesc[UR16], R24, UP0, gsb0 ;  /* 0x03e00000101879f3 */ /* 0x000fe6000b803818 */
        /* <DEDUP_REMOVED lines=88> */
[----:B------:R-:W-:Y:S01]  /*8b10*/  UIADD3 UR18, UR8, 0x2, URZ ;  /* 0x0000000208127890 */ /* 0x000fe2000fffe03f */
[----:B------:R-:W-:Y:S01]  /*8b20*/  UMOV UR17, 0x80000020 ;  /* 0x8000002000117882 */ /* 0x000fe20000000000 */
[----:B------:R-:W-:Y:S01]  /*8b30*/  UMOV UR19, 0x80000020 ;  /* 0x8000002000137882 */ /* 0x000fe20000000000 */
[----:B--2---:R-:W-:-:S06]  /*8b40*/  WARPGROUP.ARRIVE ;  /* 0x00000000000079c5 */ /* 0x004fcc0000000000 */
[----:B------:R-:W-:Y:S03]  /*8b50*/  QGMMA.64x256x32.F32.E5M2.E5M2 R108, gdesc[UR16], R108, gsb0 ;  /* 0x03e00000106c79f3 */ /* 0x000fe6000800386c */
[----:B------:R-:W-:Y:S02]  /*8b60*/  WARPGROUP.DEPBAR.LE gsb0, 0x0 ;  /* 0x00008000000079c5 */ /* 0x000fe40000010000 */
[----:B------:R-:W-:Y:S01]  /*8b70*/  STL.64 [R1], R108 ;  /* 0x0000006c01007387 */ /* 0x000fe20000100a00 */
[----:B0-----:R-:W-:-:S03]  /*8b80*/  IMAD.MOV.U32 R2, RZ, RZ, R108 ;  /* 0x000000ffff027224 */ /* 0x001fc600078e006c */
        /* <DEDUP_REMOVED lines=63> */
[----:B0-----:R0:W5:Y:S04]  /*8f80*/  LDL.LU.64 R234, [R1+0x670] ;  /* 0x0006700001ea7983 */ /* 0x0011680000300a00 */
[----:B------:R0:W5:Y:S04]  /*8f90*/  LDL.LU.64 R232, [R1+0x668] ;  /* 0x0006680001e87983 */ /* 0x0001680000300a00 */
        /* <DEDUP_REMOVED lines=62> */
[----:B------:R-:W-:Y:S01]  /*9380*/  UIADD3 UR16, UR7, 0x202, URZ ;  /* 0x0000020207107890 */ /* 0x000fe2000fffe03f */
[----:B------:R-:W-:Y:S01]  /*9390*/  UMOV UR17, 0x80000020 ;  /* 0x8000002000117882 */ /* 0x000fe20000000000 */
[----:B------:R-:W-:-:S04]  /*93a0*/  UIADD3 UR6, UR6, 0x2, URZ ;  /* 0x0000000206067890 */ /* 0x000fc8000fffe03f */
[----:B------:R-:W-:-:S04]  /*93b0*/  UISETP.NE.AND UP0, UPT, UR6, UR26, UPT ;  /* 0x0000001a0600728c */ /* 0x000fc8000bf05270 */
[----:B------:R-:W-:-:S06]  /*93c0*/  USEL UR7, URZ, 0x1, UP0 ;  /* 0x000000013f077887 */ /* 0x000fcc0008000000 */
[----:B------:R-:W-:Y:S01]  /*93d0*/  ISETP.NE.AND P0, PT, RZ, UR7, PT ;  /* 0x00000007ff007c0c */ /* 0x000fe2000bf05270 */
[----:B--2---:R-:W-:-:S06]  /*93e0*/  WARPGROUP.ARRIVE ;  /* 0x00000000000079c5 */ /* 0x004fcc0000000000 */
[----:B------:R-:W-:Y:S03]  /*93f0*/  QGMMA.64x256x32.F32.E5M2.E5M2 R24, gdesc[UR16], R24, gsb0 ;  /* 0x03e00000101879f3 */ /* 0x000fe60008003818 */
[----:B------:R-:W-:-:S03]  /*9400*/  WARPGROUP.DEPBAR.LE gsb0, 0x0 ;  /* 0x00008000000079c5 */ /* 0x000fc60000010000 */
[----:B0-----:R-:W-:Y:S05]  /*9410*/  @!P0 BRA `(.L_x_28) ;  /* 0x0000003c000c8947 */ /* 0x001fea0003800000 */
[----:B-----5:R0:W-:Y:S04]  /*9420*/  STL [R1+0x6a0], R225 ;  /* 0x0006a0e101007387 */ /* 0x0201e80000100800 */
[----:B------:R2:W-:Y:S01]  /*9430*/  STL [R1+0x69c], R226 ;  /* 0x00069ce201007387 */ /* 0x0005e20000100800 */
[----:B0-----:R-:W-:-:S03]  /*9440*/  IMAD.MOV.U32 R225, RZ, RZ, R2 ;  /* 0x000000ffffe17224 */ /* 0x001fc600078e0002 */
[----:B--2---:R-:W2:Y:S04]  /*9450*/  LDL R226, [R1+0x4] ;  /* 0x0000040001e27983 */ /* 0x004ea80000100800 */
[----:B------:R0:W-:Y:S04]  /*9460*/  STL [R1+0x698], R227 ;  /* 0x000698e301007387 */ /* 0x0001e80000100800 */
[----:B0-----:R-:W3:Y:S04]  /*9470*/  LDL R227, [R1+0x8] ;  /* 0x0000080001e37983 */ /* 0x001ee80000100800 */
[----:B------:R0:W-:Y:S04]  /*9480*/  STL [R1+0x694], R228 ;  /* 0x000694e401007387 */ /* 0x0001e80000100800 */
[----:B0-----:R-:W4:Y:S04]  /*9490*/  LDL R228, [R1+0xc] ;  /* 0x00000c0001e47983 */ /* 0x001f280000100800 */
        /* <DEDUP_REMOVED lines=209> */
[----:B0-----:R-:W4:Y:S04]  /*a1b0*/  LDL.LU R121, [R1+0x200] ;  /* 0x0002000001797983 */ /* 0x001f280000300800 */
        /* <DEDUP_REMOVED lines=14> */
[----:B------:R-:W4:Y:S04]  /*a2a0*/  LDL.LU R2, [R1+0x230] ;  /* 0x0002300001027983 */ /* 0x000f280000300800 */
        /* <DEDUP_REMOVED lines=38> */
[----:B------:R0:W-:Y:S01]  /*a510*/  STL [R1+0x484], R148 ;  /* 0x0004849401007387 */ /* 0x0001e20000100800 */
[----:B------:R-:W-:-:S03]  /*a520*/  FADD R3, R225, R3 ;  /* 0x00000003e1037221 */ /* 0x000fc60000000000 */
[----:B0-----:R-:W4:Y:S04]  /*a530*/  LDL.LU R148, [R1+0x214] ;  /* 0x0002140001947983 */ /* 0x001f280000300800 */
[----:B------:R0:W-:Y:S01]  /*a540*/  STL [R1+0x480], R149 ;  /* 0x0004809501007387 */ /* 0x0001e20000100800 */
[----:B--2---:R-:W-:-:S01]  /*a550*/  FADD R4, R226, R4 ;  /* 0x00000004e2047221 */ /* 0x004fc20000000000 */
[----:B---3--:R-:W-:Y:S02]  /*a560*/  FADD R5, R227, R5 ;  /* 0x00000005e3057221 */ /* 0x008fe40000000000 */
[----:B0-----:R-:W2:Y:S04]  /*a570*/  LDL R149, [R1+0x1f4] ;  /* 0x0001f40001957983 */ /* 0x001ea80000100800 */
[----:B------:R0:W-:Y:S01]  /*a580*/  STL [R1+0x47c], R150 ;  /* 0x00047c9601007387 */ /* 0x0001e20000100800 */
[----:B----4-:R-:W-:-:S01]  /*a590*/  FADD R6, R228, R6 ;  /* 0x00000006e4067221 */ /* 0x010fc20000000000 */
[----:B------:R-:W-:-:S02]  /*a5a0*/  FADD R7, R229, R7 ;  /* 0x00000007e5077221 */ /* 0x000fc40000000000 */
[----:B0-----:R-:W3:Y:S04]  /*a5b0*/  LDL R150, [R1+0x1c0] ;  /* 0x0001c00001967983 */ /* 0x001ee80000100800 */
[----:B------:R0:W-:Y:S01]  /*a5c0*/  STL [R1+0x478], R151 ;  /* 0x0004789701007387 */ /* 0x0001e20000100800 */
[----:B------:R-:W-:-:S01]  /*a5d0*/  FADD R8, R230, R8 ;  /* 0x00000008e6087221 */ /* 0x000fc20000000000 */
[----:B------:R-:W-:Y:S02]  /*a5e0*/  FADD R9, R231, R9 ;  /* 0x00000009e7097221 */ /* 0x000fe40000000000 */
[----:B0-----:R-:W4:Y:S04]  /*a5f0*/  LDL R151, [R1+0x1f0] ;  /* 0x0001f00001977983 */ /* 0x001f280000100800 */
[----:B------:R0:W-:Y:S01]  /*a600*/  STL [R1+0x474], R0 ;  /* 0x0004740001007387 */ /* 0x0001e20000100800 */
[----:B------:R-:W-:-:S01]  /*a610*/  FADD R10, R232, R10 ;  /* 0x0000000ae80a7221 */ /* 0x000fc20000000000 */
[----:B------:R-:W-:-:S02]  /*a620*/  FADD R11, R233, R11 ;  /* 0x0000000be90b7221 */ /* 0x000fc40000000000 */
[----:B0-----:R-:W2:Y:S04]  /*a630*/  LDL.LU R0, [R1+0x210] ;  /* 0x0002100001007983 */ /* 0x001ea80000300800 */
[----:B------:R-:W3:Y:S04]  /*a640*/  LDL.LU R225, [R1+0x6a0] ;  /* 0x0006a00001e17983 */ /* 0x000ee80000300800 */
[----:B------:R-:W4:Y:S04]  /*a650*/  LDL.LU R226, [R1+0x69c] ;  /* 0x00069c0001e27983 */ /* 0x000f280000300800 */
[----:B------:R-:W2:Y:S04]  /*a660*/  LDL.LU R227, [R1+0x698] ;  /* 0x0006980001e37983 */ /* 0x000ea80000300800 */
[----:B------:R-:W2:Y:S04]  /*a670*/  LDL.LU R228, [R1+0x694] ;  /* 0x0006940001e47983 */ /* 0x000ea80000300800 */
[----:B------:R-:W2:Y:S01]  /*a680*/  LDL.LU R229, [R1+0x690] ;  /* 0x0006900001e57983 */ /* 0x000ea20000300800 */
[----:B------:R-:W-:-:S03]  /*a690*/  FADD R12, R234, R12 ;  /* 0x0000000cea0c7221 */ /* 0x000fc60000000000 */
[----:B------:R-:W2:Y:S01]  /*a6a0*/  LDL.LU R230, [R1+0x68c] ;  /* 0x00068c0001e67983 */ /* 0x000ea20000300800 */
[----:B------:R-:W-:-:S03]  /*a6b0*/  FADD R13, R235, R13 ;  /* 0x0000000deb0d7221 */ /* 0x000fc60000000000 */
[----:B------:R-:W2:Y:S04]  /*a6c0*/  LDL.LU R231, [R1+0x688] ;  /* 0x0006880001e77983 */ /* 0x000ea80000300800 */
[----:B------:R-:W2:Y:S04]  /*a6d0*/  LDL.LU R232, [R1+0x684] ;  /* 0x0006840001e87983 */ /* 0x000ea80000300800 */
[----:B------:R-:W2:Y:S04]  /*a6e0*/  LDL.LU R233, [R1+0x680] ;  /* 0x0006800001e97983 */ /* 0x000ea80000300800 */
[----:B------:R-:W2:Y:S04]  /*a6f0*/  LDL.LU R234, [R1+0x67c] ;  /* 0x00067c0001ea7983 */ /* 0x000ea80000300800 */
[----:B------:R-:W2:Y:S01]  /*a700*/  LDL.LU R235, [R1+0x678] ;  /* 0x0006780001eb7983 */ /* 0x000ea20000300800 */
[----:B------:R-:W-:-:S01]  /*a710*/  FADD R14, R24, R14 ;  /* 0x0000000e180e7221 */ /* 0x000fc20000000000 */
[----:B------:R-:W-:Y:S01]  /*a720*/  FADD R15, R25, R15 ;  /* 0x0000000f190f7221 */ /* 0x000fe20000000000 */
[----:B------:R-:W-:-:S01]  /*a730*/  FADD R16, R26, R16 ;  /* 0x000000101a107221 */ /* 0x000fc20000000000 */
[----:B------:R-:W2:Y:S01]  /*a740*/  LDL.LU R24, [R1+0x674] ;  /* 0x0006740001187983 */ /* 0x000ea20000300800 */
[----:B------:R-:W-:-:S01]  /*a750*/  FADD R17, R27, R17 ;  /* 0x000000111b117221 */ /* 0x000fc20000000000 */
[----:B------:R-:W-:-:S02]  /*a760*/  FADD R18, R28, R18 ;  /* 0x000000121c127221 */ /* 0x000fc40000000000 */
[----:B------:R-:W2:Y:S01]  /*a770*/  LDL.LU R25, [R1+0x670] ;  /* 0x0006700001197983 */ /* 0x000ea20000300800 */
[----:B------:R-:W-:-:S03]  /*a780*/  FADD R19, R29, R19 ;  /* 0x000000131d137221 */ /* 0x000fc60000000000 */
        /* <DEDUP_REMOVED lines=155> */
[----:B---3--:R-:W-:-:S03]  /*b140*/  FADD R225, R107, R225 ;  /* 0x000000e16be17221 */ /* 0x008fc60000000000 */
[----:B------:R-:W3:Y:S01]  /*b150*/  LDL.LU R104, [R1+0x534] ;  /* 0x0005340001687983 */ /* 0x000ee20000300800 */
[----:B----4-:R-:W-:-:S03]  /*b160*/  FADD R226, R108, R226 ;  /* 0x000000e26ce27221 */ /* 0x010fc60000000000 */
[----:B------:R-:W4:Y:S01]  /*b170*/  LDL.LU R105, [R1+0x530] ;  /* 0x0005300001697983 */ /* 0x000f220000300800 */
[----:B--2---:R-:W-:-:S03]  /*b180*/  FADD R227, R109, R227 ;  /* 0x000000e36de37221 */ /* 0x004fc60000000000 */
        /* <DEDUP_REMOVED lines=15> */
[----:B------:R-:W-:-:S01]  /*b280*/  FADD R235, R117, R235 ;  /* 0x000000eb75eb7221 */ /* 0x000fc20000000000 */
[----:B------:R-:W-:Y:S02]  /*b290*/  FADD R121, R120, R121 ;  /* 0x0000007978797221 */ /* 0x000fe40000000000 */
[----:B------:R-:W2:Y:S01]  /*b2a0*/  LDL.LU R114, [R1+0x50c] ;  /* 0x00050c0001727983 */ /* 0x000ea20000300800 */
[----:B------:R-:W-:-:S03]  /*b2b0*/  FADD R236, R118, R236 ;  /* 0x000000ec76ec7221 */ /* 0x000fc60000000000 */
[----:B------:R-:W2:Y:S01]  /*b2c0*/  LDL.LU R115, [R1+0x508] ;  /* 0x0005080001737983 */ /* 0x000ea20000300800 */
[----:B------:R-:W-:-:S03]  /*b2d0*/  FADD R237, R119, R237 ;  /* 0x000000ed77ed7221 */ /* 0x000fc60000000000 */
[----:B------:R-:W2:Y:S01]  /*b2e0*/  LDL.LU R116, [R1+0x504] ;  /* 0x0005040001747983 */ /* 0x000ea20000300800 */
[----:B------:R-:W-:-:S03]  /*b2f0*/  FADD R123, R122, R123 ;  /* 0x0000007b7a7b7221 */ /* 0x000fc60000000000 */
[----:B------:R-:W2:Y:S04]  /*b300*/  LDL.LU R117, [R1+0x500] ;  /* 0x0005000001757983 */ /* 0x000ea80000300800 */
[----:B------:R-:W2:Y:S01]  /*b310*/  LDL.LU R118, [R1+0x4fc] ;  /* 0x0004fc0001767983 */ /* 0x000ea20000300800 */
[----:B------:R-:W-:-:S03]  /*b320*/  FADD R125, R124, R125 ;  /* 0x0000007d7c7d7221 */ /* 0x000fc60000000000 */
[----:B------:R-:W2:Y:S04]  /*b330*/  LDL.LU R119, [R1+0x4f8] ;  /* 0x0004f80001777983 */ /* 0x000ea80000300800 */
[----:B------:R-:W2:Y:S04]  /*b340*/  LDL.LU R120, [R1+0x4f4] ;  /* 0x0004f40001787983 */ /* 0x000ea80000300800 */
[----:B------:R0:W-:Y:S01]  /*b350*/  STL [R1+0x200], R121 ;  /* 0x0002007901007387 */ /* 0x0001e20000100800 */
[----:B------:R-:W-:-:S01]  /*b360*/  FADD R127, R126, R127 ;  /* 0x0000007f7e7f7221 */ /* 0x000fc20000000000 */
[----:B------:R-:W-:Y:S01]  /*b370*/  FADD R0, R128, R0 ;  /* 0x0000000080007221 */ /* 0x000fe20000000000 */
[----:B------:R-:W-:-:S01]  /*b380*/  FADD R148, R150, R148 ;  /* 0x0000009496947221 */ /* 0x000fc20000000000 */
[----:B0-----:R-:W2:Y:S04]  /*b390*/  LDL.LU R121, [R1+0x4f0] ;  /* 0x0004f00001797983 */ /* 0x001ea80000300800 */
        /* <DEDUP_REMOVED lines=9> */
[----:B------:R-:W-:-:S02]  /*b430*/  FADD R136, R137, R136 ;  /* 0x0000008889887221 */ /* 0x000fc40000000000 */
[----:B0-----:R-:W2:Y:S04]  /*b440*/  LDL.LU R125, [R1+0x4e0] ;  /* 0x0004e000017d7983 */ /* 0x001ea80000300800 */
[----:B------:R-:W2:Y:S04]  /*b450*/  LDL.LU R126, [R1+0x4dc] ;  /* 0x0004dc00017e7983 */ /* 0x000ea80000300800 */
[----:B------:R0:W-:Y:S01]  /*b460*/  STL [R1+0x20c], R127 ;  /* 0x00020c7f01007387 */ /* 0x0001e20000100800 */
[----:B------:R-:W-:-:S01]  /*b470*/  FADD R132, R134, R132 ;  /* 0x0000008486847221 */ /* 0x000fc20000000000 */
[----:B------:R-:W-:-:S02]  /*b480*/  FADD R2, R130, R2 ;  /* 0x0000000282027221 */ /* 0x000fc40000000000 */
[----:B0-----:R-:W2:Y:S04]  /*b490*/  LDL.LU R127, [R1+0x4d8] ;  /* 0x0004d800017f7983 */ /* 0x001ea80000300800 */
[----:B------:R-:W2:Y:S04]  /*b4a0*/  LDL.LU R128, [R1+0x4d4] ;  /* 0x0004d40001807983 */ /* 0x000ea80000300800 */
[----:B------:R-:W-:Y:S04]  /*b4b0*/  STL [R1+0x210], R0 ;  /* 0x0002100001007387 */ /* 0x000fe80000100800 */
[----:B------:R-:W-:Y:S04]  /*b4c0*/  STL [R1+0x214], R148 ;  /* 0x0002149401007387 */ /* 0x000fe80000100800 */
[----:B------:R-:W-:Y:S04]  /*b4d0*/  STL [R1+0x218], R144 ;  /* 0x0002189001007387 */ /* 0x000fe80000100800 */
[----:B------:R-:W-:Y:S04]  /*b4e0*/  STL [R1+0x21c], R142 ;  /* 0x00021c8e01007387 */ /* 0x000fe80000100800 */
[----:B------:R-:W-:Y:S04]  /*b4f0*/  STL [R1+0x220], R140 ;  /* 0x0002208c01007387 */ /* 0x000fe80000100800 */
[----:B------:R-:W-:Y:S04]  /*b500*/  STL [R1+0x224], R138 ;  /* 0x0002248a01007387 */ /* 0x000fe80000100800 */
[----:B------:R-:W3:Y:S04]  /*b510*/  LDL.LU R130, [R1+0x234] ;  /* 0x0002340001827983 */ /* 0x000ee80000300800 */
[----:B------:R-:W-:Y:S04]  /*b520*/  STL [R1+0x228], R136 ;  /* 0x0002288801007387 */ /* 0x000fe80000100800 */
[----:B------:R0:W-:Y:S04]  /*b530*/  STL [R1+0x22c], R132 ;  /* 0x00022c8401007387 */ /* 0x0001e80000100800 */
[----:B0-----:R-:W4:Y:S04]  /*b540*/  LDL.LU R132, [R1+0x238] ;  /* 0x0002380001847983 */ /* 0x001f280000300800 */
[----:B------:R-:W2:Y:S04]  /*b550*/  LDL.LU R134, [R1+0x23c] ;  /* 0x00023c0001867983 */ /* 0x000ea80000300800 */
[----:B------:R0:W-:Y:S04]  /*b560*/  STL [R1+0x230], R2 ;  /* 0x0002300201007387 */ /* 0x0001e80000100800 */
[----:B------:R-:W2:Y:S04]  /*b570*/  LDL.LU R136, [R1+0x240] ;  /* 0x0002400001887983 */ /* 0x000ea80000300800 */
        /* <DEDUP_REMOVED lines=11> */
[----:B0-----:R-:W2:Y:S04]  /*b630*/  LDL.LU R2, [R1+0x270] ;  /* 0x0002700001027983 */ /* 0x001ea80000300800 */
[----:B------:R-:W2:Y:S01]  /*b640*/  LDL.LU R0, [R1+0x274] ;  /* 0x0002740001007983 */ /* 0x000ea20000300800 */
[----:B---3--:R-:W-:-:S03]  /*b650*/  FADD R130, R129, R130 ;  /* 0x0000008281827221 */ /* 0x008fc60000000000 */
[----:B------:R-:W3:Y:S04]  /*b660*/  LDL.LU R129, [R1+0x4d0] ;  /* 0x0004d00001817983 */ /* 0x000ee80000300800 */
[----:B------:R0:W-:Y:S04]  /*b670*/  STL [R1+0x234], R130 ;  /* 0x0002348201007387 */ /* 0x0001e80000100800 */
[----:B0-----:R-:W3:Y:S01]  /*b680*/  LDL.LU R130, [R1+0x4cc] ;  /* 0x0004cc0001827983 */ /* 0x001ee20000300800 */
[----:B----4-:R-:W-:-:S03]  /*b690*/  FADD R132, R131, R132 ;  /* 0x0000008483847221 */ /* 0x010fc60000000000 */
[----:B------:R-:W4:Y:S01]  /*b6a0*/  LDL.LU R131, [R1+0x4c8] ;  /* 0x0004c80001837983 */ /* 0x000f220000300800 */
[----:B--2---:R-:W-:-:S03]  /*b6b0*/  FADD R134, R133, R134 ;  /* 0x0000008685867221 */ /* 0x004fc60000000000 */
[----:B------:R0:W-:Y:S01]  /*b6c0*/  STL [R1+0x238], R132 ;  /* 0x0002388401007387 */ /* 0x0001e20000100800 */
[----:B------:R-:W-:-:S03]  /*b6d0*/  FADD R136, R135, R136 ;  /* 0x0000008887887221 */ /* 0x000fc60000000000 */
[----:B0-----:R-:W2:Y:S01]  /*b6e0*/  LDL.LU R132, [R1+0x4c4] ;  /* 0x0004c40001847983 */ /* 0x001ea20000300800 */
[----:B------:R-:W-:-:S03]  /*b6f0*/  FADD R150, R151, R150 ;  /* 0x0000009697967221 */ /* 0x000fc60000000000 */
[----:B------:R-:W2:Y:S01]  /*b700*/  LDL.LU R133, [R1+0x4c0] ;  /* 0x0004c00001857983 */ /* 0x000ea20000300800 */
[----:B------:R-:W-:-:S03]  /*b710*/  FADD R148, R149, R148 ;  /* 0x0000009495947221 */ /* 0x000fc60000000000 */
[----:B------:R0:W-:Y:S01]  /*b720*/  STL [R1+0x23c], R134 ;  /* 0x00023c8601007387 */ /* 0x0001e20000100800 */
[----:B------:R-:W-:-:S01]  /*b730*/  FADD R146, R147, R146 ;  /* 0x0000009293927221 */ /* 0x000fc20000000000 */
[----:B------:R-:W-:Y:S02]  /*b740*/  FADD R144, R145, R144 ;  /* 0x0000009091907221 */ /* 0x000fe40000000000 */
[----:B0-----:R-:W2:Y:S01]  /*b750*/  LDL.LU R134, [R1+0x4bc] ;  /* 0x0004bc0001867983 */ /* 0x001ea20000300800 */
[----:B------:R-:W-:-:S03]  /*b760*/  FADD R143, R24, R143 ;  /* 0x0000008f188f7221 */ /* 0x000fc60000000000 */
[----:B------:R-:W2:Y:S01]  /*b770*/  LDL.LU R135, [R1+0x4b8] ;  /* 0x0004b80001877983 */ /* 0x000ea20000300800 */
[----:B------:R-:W-:-:S03]  /*b780*/  FADD R142, R25, R142 ;  /* 0x0000008e198e7221 */ /* 0x000fc60000000000 */
[----:B------:R0:W-:Y:S01]  /*b790*/  STL [R1+0x240], R136 ;  /* 0x0002408801007387 */ /* 0x0001e20000100800 */
[----:B------:R-:W-:-:S01]  /*b7a0*/  FADD R141, R26, R141 ;  /* 0x0000008d1a8d7221 */ /* 0x000fc20000000000 */
[----:B------:R-:W-:Y:S01]  /*b7b0*/  FADD R140, R27, R140 ;  /* 0x0000008c1b8c7221 */ /* 0x000fe20000000000 */
[----:B------:R-:W-:-:S01]  /*b7c0*/  FADD R139, R28, R139 ;  /* 0x0000008b1c8b7221 */ /* 0x000fc20000000000 */
[----:B0-----:R-:W2:Y:S01]  /*b7d0*/  LDL.LU R136, [R1+0x4b4] ;  /* 0x0004b40001887983 */ /* 0x001ea20000300800 */
[----:B------:R-:W-:-:S03]  /*b7e0*/  FADD R138, R29, R138 ;  /* 0x0000008a1d8a7221 */ /* 0x000fc60000000000 */
[----:B------:R0:W-:Y:S01]  /*b7f0*/  STL [R1+0x244], R150 ;  /* 0x0002449601007387 */ /* 0x0001e20000100800 */
[----:B------:R-:W-:-:S03]  /*b800*/  FADD R137, R30, R137 ;  /* 0x000000891e897221 */ /* 0x000fc60000000000 */
[----:B------:R1:W-:Y:S01]  /*b810*/  STL [R1+0x248], R148 ;  /* 0x0002489401007387 */ /* 0x0003e20000100800 */
[----:B------:R-:W-:-:S03]  /*b820*/  FADD R2, R31, R2 ;  /* 0x000000021f027221 */ /* 0x000fc60000000000 */
[----:B------:R1:W-:Y:S01]  /*b830*/  STL [R1+0x24c], R146 ;  /* 0x00024c9201007387 */ /* 0x0003e20000100800 */
[----:B------:R-:W-:-:S03]  /*b840*/  FADD R0, R32, R0 ;  /* 0x0000000020007221 */ /* 0x000fc60000000000 */
[----:B------:R1:W-:Y:S04]  /*b850*/  STL [R1+0x250], R144 ;  /* 0x0002509001007387 */ /* 0x0003e80000100800 */
[----:B------:R1:W-:Y:S04]  /*b860*/  STL [R1+0x254], R143 ;  /* 0x0002548f01007387 */ /* 0x0003e80000100800 */
[----:B------:R1:W-:Y:S04]  /*b870*/  STL [R1+0x258], R142 ;  /* 0x0002588e01007387 */ /* 0x0003e80000100800 */
[----:B------:R1:W-:Y:S04]  /*b880*/  STL [R1+0x25c], R141 ;  /* 0x00025c8d01007387 */ /* 0x0003e80000100800 */
[----:B------:R1:W-:Y:S04]  /*b890*/  STL [R1+0x260], R140 ;  /* 0x0002608c01007387 */ /* 0x0003e80000100800 */
[----:B------:R1:W-:Y:S04]  /*b8a0*/  STL [R1+0x264], R139 ;  /* 0x0002648b01007387 */ /* 0x0003e80000100800 */
[----:B------:R1:W-:Y:S04]  /*b8b0*/  STL [R1+0x268], R138 ;  /* 0x0002688a01007387 */ /* 0x0003e80000100800 */
[----:B------:R-:W3:Y:S04]  /*b8c0*/  LDL.LU R151, [R1+0x278] ;  /* 0x0002780001977983 */ /* 0x000ee80000300800 */
[----:B------:R1:W-:Y:S04]  /*b8d0*/  STL [R1+0x26c], R137 ;  /* 0x00026c8901007387 */ /* 0x0003e80000100800 */
[----:B0-----:R-:W4:Y:S04]  /*b8e0*/  LDL.LU R150, [R1+0x27c] ;  /* 0x00027c0001967983 */ /* 0x001f280000300800 */
[----:B------:R0:W-:Y:S04]  /*b8f0*/  STL [R1+0x270], R2 ;  /* 0x0002700201007387 */ /* 0x0001e80000100800 */
[----:B------:R-:W2:Y:S04]  /*b900*/  LDL.LU R149, [R1+0x280] ;  /* 0x0002800001957983 */ /* 0x000ea80000300800 */
[----:B------:R0:W-:Y:S04]  /*b910*/  STL [R1+0x274], R0 ;  /* 0x0002740001007387 */ /* 0x0001e80000100800 */
[----:B-1----:R-:W2:Y:S04]  /*b920*/  LDL.LU R148, [R1+0x284] ;  /* 0x0002840001947983 */ /* 0x002ea80000300800 */
        /* <DEDUP_REMOVED lines=13> */
[----:B---3--:R-:W-:-:S05]  /*ba00*/  FADD R151, R33, R151 ;  /* 0x0000009721977221 */ /* 0x008fca0000000000 */
[----:B------:R0:W-:Y:S01]  /*ba10*/  STL [R1+0x278], R151 ;  /* 0x0002789701007387 */ /* 0x0001e20000100800 */
[----:B----4-:R-:W-:-:S05]  /*ba20*/  FADD R150, R34, R150 ;  /* 0x0000009622967221 */ /* 0x010fca0000000000 */
[----:B------:R1:W-:Y:S01]  /*ba30*/  STL [R1+0x27c], R150 ;  /* 0x00027c9601007387 */ /* 0x0003e20000100800 */
[----:B--2---:R-:W-:-:S05]  /*ba40*/  FADD R149, R35, R149 ;  /* 0x0000009523957221 */ /* 0x004fca0000000000 */
[----:B------:R2:W-:Y:S01]  /*ba50*/  STL [R1+0x280], R149 ;  /* 0x0002809501007387 */ /* 0x0005e20000100800 */
[----:B------:R-:W-:-:S01]  /*ba60*/  FADD R148, R36, R148 ;  /* 0x0000009424947221 */ /* 0x000fc20000000000 */
[----:B------:R-:W-:-:S04]  /*ba70*/  FADD R147, R37, R147 ;  /* 0x0000009325937221 */ /* 0x000fc80000000000 */
[----:B------:R3:W-:Y:S01]  /*ba80*/  STL [R1+0x284], R148 ;  /* 0x0002849401007387 */ /* 0x0007e20000100800 */
[----:B------:R-:W-:-:S03]  /*ba90*/  FADD R146, R38, R146 ;  /* 0x0000009226927221 */ /* 0x000fc60000000000 */
        /* <DEDUP_REMOVED lines=20> */
[----:B0-----:R-:W4:Y:S01]  /*bbe0*/  LDL.LU R151, [R1+0x2bc] ;  /* 0x0002bc0001977983 */ /* 0x001f220000300800 */
[----:B------:R-:W-:-:S03]  /*bbf0*/  FADD R0, R49, R0 ;  /* 0x0000000031007221 */ /* 0x000fc60000000000 */
[----:B------:R0:W-:Y:S04]  /*bc00*/  STL [R1+0x2b0], R137 ;  /* 0x0002b08901007387 */ /* 0x0001e80000100800 */
[----:B-1----:R-:W4:Y:S04]  /*bc10*/  LDL.LU R150, [R1+0x2c0] ;  /* 0x0002c00001967983 */ /* 0x002f280000300800 */
[----:B------:R1:W-:Y:S04]  /*bc20*/  STL [R1+0x2b4], R2 ;  /* 0x0002b40201007387 */ /* 0x0003e80000100800 */
[----:B--2---:R-:W2:Y:S04]  /*bc30*/  LDL.LU R149, [R1+0x2c4] ;  /* 0x0002c40001957983 */ /* 0x004ea80000300800 */
[----:B------:R1:W-:Y:S04]  /*bc40*/  STL [R1+0x2b8], R0 ;  /* 0x0002b80001007387 */ /* 0x0003e80000100800 */
[----:B---3--:R-:W3:Y:S04]  /*bc50*/  LDL.LU R148, [R1+0x2c8] ;  /* 0x0002c80001947983 */ /* 0x008ee80000300800 */
[----:B----4-:R-:W4:Y:S04]  /*bc60*/  LDL.LU R147, [R1+0x2cc] ;  /* 0x0002cc0001937983 */ /* 0x010f280000300800 */
[----:B------:R-:W4:Y:S04]  /*bc70*/  LDL.LU R146, [R1+0x2d0] ;  /* 0x0002d00001927983 */ /* 0x000f280000300800 */
        /* <DEDUP_REMOVED lines=8> */
[----:B0-----:R-:W4:Y:S04]  /*bd00*/  LDL.LU R137, [R1+0x2f4] ;  /* 0x0002f40001897983 */ /* 0x001f280000300800 */
[----:B-1----:R-:W4:Y:S04]  /*bd10*/  LDL.LU R2, [R1+0x2f8] ;  /* 0x0002f80001027983 */ /* 0x002f280000300800 */
[----:B------:R-:W4:Y:S01]  /*bd20*/  LDL.LU R0, [R1+0x2fc] ;  /* 0x0002fc0001007983 */ /* 0x000f220000300800 */
[----:B------:R-:W-:-:S01]  /*bd30*/  FADD R151, R50, R151 ;  /* 0x0000009732977221 */ /* 0x000fc20000000000 */
[----:B------:R-:W-:-:S04]  /*bd40*/  FADD R150, R51, R150 ;  /* 0x0000009633967221 */ /* 0x000fc80000000000 */
[----:B------:R0:W-:Y:S01]  /*bd50*/  STL [R1+0x2bc], R151 ;  /* 0x0002bc9701007387 */ /* 0x0001e20000100800 */
[----:B--2---:R-:W-:-:S03]  /*bd60*/  FADD R149, R52, R149 ;  /* 0x0000009534957221 */ /* 0x004fc60000000000 */
[----:B------:R1:W-:Y:S01]  /*bd70*/  STL [R1+0x2c0], R150 ;  /* 0x0002c09601007387 */ /* 0x0003e20000100800 */
[----:B---3--:R-:W-:-:S03]  /*bd80*/  FADD R148, R53, R148 ;  /* 0x0000009435947221 */ /* 0x008fc60000000000 */
[----:B------:R2:W-:Y:S01]  /*bd90*/  STL [R1+0x2c4], R149 ;  /* 0x0002c49501007387 */ /* 0x0005e20000100800 */
[----:B----4-:R-:W-:-:S03]  /*bda0*/  FADD R147, R54, R147 ;  /* 0x0000009336937221 */ /* 0x010fc60000000000 */
        /* <DEDUP_REMOVED lines=198> */
[----:B------:R-:W-:Y:S01]  /*ca10*/  STL [R1+0x3cc], R151 ;  /* 0x0003cc9701007387 */ /* 0x000fe20000100800 */
[----:B--2---:R-:W-:-:S03]  /*ca20*/  FADD R149, R120, R149 ;  /* 0x0000009578957221 */ /* 0x004fc60000000000 */
[----:B------:R-:W-:Y:S01]  /*ca30*/  STL [R1+0x3d0], R150 ;  /* 0x0003d09601007387 */ /* 0x000fe20000100800 */
[----:B---3--:R-:W-:-:S03]  /*ca40*/  FADD R148, R121, R148 ;  /* 0x0000009479947221 */ /* 0x008fc60000000000 */
[----:B------:R-:W-:Y:S01]  /*ca50*/  STL [R1+0x3d4], R149 ;  /* 0x0003d49501007387 */ /* 0x000fe20000100800 */
[----:B----4-:R-:W-:-:S03]  /*ca60*/  FADD R147, R122, R147 ;  /* 0x000000937a937221 */ /* 0x010fc60000000000 */
[----:B------:R-:W-:Y:S01]  /*ca70*/  STL [R1+0x3d8], R148 ;  /* 0x0003d89401007387 */ /* 0x000fe20000100800 */
[----:B------:R-:W-:-:S03]  /*ca80*/  FADD R146, R123, R146 ;  /* 0x000000927b927221 */ /* 0x000fc60000000000 */
        /* <DEDUP_REMOVED lines=18> */
[----:B------:R-:W-:Y:S04]  /*cbb0*/  STL [R1+0x400], R138 ;  /* 0x0004008a01007387 */ /* 0x000fe80000100800 */
[----:B------:R0:W-:Y:S04]  /*cbc0*/  STL [R1+0x404], R137 ;  /* 0x0004048901007387 */ /* 0x0001e80000100800 */
[----:B0-----:R-:W2:Y:S01]  /*cbd0*/  LDL.LU R137, [R1+0x410] ;  /* 0x0004100001897983 */ /* 0x001ea20000300800 */
[----:B------:R-:W-:-:S01]  /*cbe0*/  FADD R2, R133, R2 ;  /* 0x0000000285027221 */ /* 0x000fc20000000000 */
[----:B------:R-:W-:-:S02]  /*cbf0*/  FADD R0, R134, R0 ;  /* 0x0000000086007221 */ /* 0x000fc40000000000 */
[----:B------:R-:W3:Y:S04]  /*cc00*/  LDL.LU R138, [R1+0x414] ;  /* 0x00041400018a7983 */ /* 0x000ee80000300800 */
[----:B------:R-:W-:Y:S04]  /*cc10*/  STL [R1+0x408], R2 ;  /* 0x0004080201007387 */ /* 0x000fe80000100800 */
[----:B------:R-:W4:Y:S04]  /*cc20*/  LDL.LU R139, [R1+0x418] ;  /* 0x00041800018b7983 */ /* 0x000f280000300800 */
[----:B------:R0:W-:Y:S04]  /*cc30*/  STL [R1+0x40c], R0 ;  /* 0x00040c0001007387 */ /* 0x0001e80000100800 */
        /* <DEDUP_REMOVED lines=13> */
[----:B------:R-:W4:Y:S01]  /*cd10*/  LDL.LU R2, [R1+0x450] ;  /* 0x0004500001027983 */ /* 0x000f220000300800 */
[----:B--2---:R-:W-:-:S05]  /*cd20*/  FADD R137, R135, R137 ;  /* 0x0000008987897221 */ /* 0x004fca0000000000 */
[----:B------:R0:W-:Y:S04]  /*cd30*/  STL [R1+0x410], R137 ;  /* 0x0004108901007387 */ /* 0x0001e80000100800 */
[----:B0-----:R-:W4:Y:S01]  /*cd40*/  LDL.LU R137, [R1+0x4b0] ;  /* 0x0004b00001897983 */ /* 0x001f220000300800 */
[----:B---3--:R-:W-:-:S05]  /*cd50*/  FADD R138, R136, R138 ;  /* 0x0000008a888a7221 */ /* 0x008fca0000000000 */
[----:B------:R0:W-:Y:S04]  /*cd60*/  STL [R1+0x414], R138 ;  /* 0x0004148a01007387 */ /* 0x0001e80000100800 */
[----:B0-----:R-:W2:Y:S01]  /*cd70*/  LDL.LU R138, [R1+0x4ac] ;  /* 0x0004ac00018a7983 */ /* 0x001ea20000300800 */
[----:B----4-:R-:W-:-:S05]  /*cd80*/  FADD R139, R137, R139 ;  /* 0x0000008b898b7221 */ /* 0x010fca0000000000 */
[----:B------:R0:W-:Y:S04]  /*cd90*/  STL [R1+0x418], R139 ;  /* 0x0004188b01007387 */ /* 0x0001e80000100800 */
[----:B0-----:R-:W3:Y:S01]  /*cda0*/  LDL.LU R139, [R1+0x4a8] ;  /* 0x0004a800018b7983 */ /* 0x001ee20000300800 */
[----:B--2---:R-:W-:-:S05]  /*cdb0*/  FADD R140, R138, R140 ;  /* 0x0000008c8a8c7221 */ /* 0x004fca0000000000 */
[----:B------:R0:W-:Y:S04]  /*cdc0*/  STL [R1+0x41c], R140 ;  /* 0x00041c8c01007387 */ /* 0x0001e80000100800 */
[----:B0-----:R-:W2:Y:S01]  /*cdd0*/  LDL.LU R140, [R1+0x4a4] ;  /* 0x0004a400018c7983 */ /* 0x001ea20000300800 */
[----:B---3--:R-:W-:-:S05]  /*cde0*/  FADD R141, R139, R141 ;  /* 0x0000008d8b8d7221 */ /* 0x008fca0000000000 */
        /* <DEDUP_REMOVED lines=34> */
[----:B0-----:R0:W5:Y:S01]  /*d010*/  LDL.LU R0, [R1+0x474] ;  /* 0x0004740001007983 */ /* 0x0011620000300800 */
[----:B------:R-:W-:Y:S01]  /*d020*/  UMOV UR6, URZ ;  /* 0x0000003f00067c82 */ /* 0x000fe20008000000 */
[----:B---3--:R-:W-:-:S05]  /*d030*/  FADD R2, R2, R151 ;  /* 0x0000009702027221 */ /* 0x008fca0000000000 */
[----:B------:R0:W-:Y:S02]  /*d040*/  STL [R1+0x450], R2 ;  /* 0x0004500201007387 */ /* 0x0001e40000100800 */
.L_x_28:
[----:B------:R-:W-:Y:S05]  /*d050*/  @!P1 BRA `(.L_x_29) ;  /* 0x0000000000049947 */ /* 0x000fea0003800000 */
[----:B------:R-:W-:Y:S01]  /*d060*/  BPT.TRAP 0x1 ;  /* 0x000000040000795c */ /* 0x000fe20000300000 */
.L_x_29:
[----:B0-----:R-:W2:Y:S04]  /*d070*/  LDL R2, [R1+0x454] ;  /* 0x0004540001027983 */ /* 0x001ea80000100800 */
[----:B-----5:R0:W-:Y:S04]  /*d080*/  STL [R1+0x474], R0 ;  /* 0x0004740001007387 */ /* 0x0201e80000100800 */
[----:B0-----:R-:W3:Y:S01]  /*d090*/  LDL R0, [R1+0x458] ;  /* 0x0004580001007983 */ /* 0x001ee20000100800 */
[----:B--2---:R-:W-:Y:S01]  /*d0a0*/  ISETP.NE.AND P0, PT, R2, RZ, PT ;  /* 0x000000ff0200720c */ /* 0x004fe20003f05270 */
[----:B------:R-:W-:-:S12]  /*d0b0*/  IMAD.U32 R2, RZ, RZ, UR25 ;  /* 0x00000019ff027e24 */ /* 0x000fd8000f8e00ff */
[----:B------:R-:W-:-:S05]  /*d0c0*/  @P0 LEA R2, R2, UR11, 0x3 ;  /* 0x0000000b02020c11 */ /* 0x000fca000f8e18ff */
[----:B------:R-:W-:-:S05]  /*d0d0*/  @P0 VIADD R2, R2, 0x20 ;  /* 0x0000002002020836 */ /* 0x000fca0000000000 */
[----:B---3--:R-:W-:Y:S02]  /*d0e0*/  @P0 PRMT R2, R0, 0x654, R2 ;  /* 0x0000065400020816 */ /* 0x008fe40000000002 */
[----:B------:R0:W5:Y:S01]  /*d0f0*/  LDL.LU R0, [R1+0x474] ;  /* 0x0004740001007983 */ /* 0x0001620000300800 */
[----:B------:R-:W-:Y:S01]  /*d100*/  UISETP.GT.U32.AND UP0, UPT, UR13, 0x1, UPT ;  /* 0x000000010d00788c */ /* 0x000fe2000bf04070 */
[----:B------:R0:W-:Y:S05]  /*d110*/  @P0 SYNCS.ARRIVE.TRANS64.RED.A1T0 RZ, [R2+URZ], RZ ;  /* 0x000000ff02ff09a7 */ /* 0x0001ea000810043f */
[----:B------:R-:W-:-:S13]  /*d120*/  PLOP3.LUT P0, PT, PT, PT, UP0, 0x80, 0x0 ;  /* 0x000000000000781c */ /* 0x000fda0003f0f008 */
[----:B0-----:R-:W-:Y:S05]  /*d130*/  @P0 BRA `(.L_x_30) ;  /* 0x0000000000040947 */ /* 0x001fea0003800000 */
[----:B------:R-:W-:Y:S01]  /*d140*/  BPT.TRAP 0x1 ;  /* 0x000000040000795c */ /* 0x000fe20000300000 */
.L_x_30:
[----:B------:R-:W-:Y:S02]  /*d150*/  UISETP.GT.AND UP2, UPT, UR24, 0x1, UPT ;  /* 0x000000011800788c */ /* 0x000fe4000bf44270 */
[----:B------:R-:W-:Y:S02]  /*d160*/  UIADD3 UR23, UR23, 0x1, URZ ;  /* 0x0000000117177890 */ /* 0x000fe4000fffe03f */
[----:B------:R-:W-:Y:S02]  /*d170*/  UIADD3 UR25, UR25, 0x1, URZ ;  /* 0x0000000119197890 */ /* 0x000fe4000fffe03f */
[----:B------:R-:W-:Y:S01]  /*d180*/  PLOP3.LUT P0, PT, PT, PT, UP2, 0x80, 0x0 ;  /* 0x000000000000781c */ /* 0x000fe20003f0f028 */
[----:B------:R-:W-:Y:S02]  /*d190*/  UISETP.NE.AND UP0, UPT, UR23, 0x4, UPT ;  /* 0x000000041700788c */ /* 0x000fe4000bf05270 */
[----:B------:R-:W-:Y:S02]  /*d1a0*/  UISETP.NE.AND UP1, UPT, UR25, 0x4, UPT ;  /* 0x000000041900788c */ /* 0x000fe4000bf25270 */
[----:B------:R-:W-:-:S02]  /*d1b0*/  USEL UR8, URZ, 0x1, UP0 ;  /* 0x000000013f087887 */ /* 0x000fc40008000000 */
[----:B------:R-:W-:Y:S02]  /*d1c0*/  UIADD3 UR24, UR24, -0x1, URZ ;  /* 0xffffffff18187890 */ /* 0x000fe4000fffe03f */
[----:B------:R-:W-:Y:S02]  /*d1d0*/  USEL UR23, UR23, URZ, UP0 ;  /* 0x0000003f17177287 */ /* 0x000fe40008000000 */
[----:B-----5:R-:W-:Y:S01]  /*d1e0*/  LOP3.LUT R0, R0, UR8, RZ, 0x3c, !PT ;  /* 0x0000000800007c12 */ /* 0x020fe2000f8e3cff */
[----:B------:R-:W-:Y:S01]  /*d1f0*/  USEL UR25, UR25, URZ, UP1 ;  /* 0x0000003f19197287 */ /* 0x000fe20008800000 */
[----:B------:R-:W-:Y:S01]  /*d200*/  UMOV UR8, 0x1 ;  /* 0x0000000100087882 */ /* 0x000fe20000000000 */
[----:B------:R-:W-:Y:S10]  /*d210*/  @P0 BRA `(.L_x_31) ;  /* 0xffffff9c00a40947 */ /* 0x000ff4000383ffff */
.L_x_23:
[----:B------:R-:W-:-:S04]  /*d220*/  UISETP.NE.AND UP0, UPT, UR6, URZ, UPT ;  /* 0x0000003f0600728c */ /* 0x000fc8000bf05270 */
[----:B------:R-:W-:-:S06]  /*d230*/  USEL UR6, URZ, 0x1, !UP0 ;  /* 0x000000013f067887 */ /* 0x000fcc000c000000 */
[----:B------:R-:W-:-:S13]  /*d240*/  ISETP.NE.AND P0, PT, RZ, UR6, PT ;  /* 0x00000006ff007c0c */ /* 0x000fda000bf05270 */
[----:B------:R-:W-:Y:S05]  /*d250*/  @!P0 BRA `(.L_x_32) ;  /* 0x0000003800108947 */ /* 0x000fea0003800000 */
[----:B------:R0:W-:Y:S04]  /*d260*/  STL [R1+0x624], R43 ;  /* 0x0006242b01007387 */ /* 0x0001e80000100800 */
[----:B0-----:R-:W2:Y:S04]  /*d270*/  LDL.LU R43, [R1] ;  /* 0x00000000012b7983 */ /* 0x001ea80000300800 */
[----:B------:R0:W-:Y:S04]  /*d280*/  STL [R1+0x620], R44 ;  /* 0x0006202c01007387 */ /* 0x0001e80000100800 */
[----:B0-----:R-:W3:Y:S04]  /*d290*/  LDL.LU R44, [R1+0x4] ;  /* 0x00000400012c7983 */ /* 0x001ee80000300800 */
[----:B------:R0:W-:Y:S04]  /*d2a0*/  STL [R1+0x61c], R45 ;  /* 0x00061c2d01007387 */ /* 0x0001e80000100800 */
[----:B0-----:R-:W4:Y:S04]  /*d2b0*/  LDL.LU R45, [R1+0x8] ;  /* 0x00000800012d7983 */ /* 0x001f280000300800 */
[----:B------:R0:W-:Y:S04]  /*d2c0*/  STL [R1+0x618], R46 ;  /* 0x0006182e01007387 */ /* 0x0001e80000100800 */
[----:B0-----:R-:W5:Y:S04]  /*d2d0*/  LDL.LU R46, [R1+0xc] ;  /* 0x00000c00012e7983 */ /* 0x001f680000300800 */
        /* <DEDUP_REMOVED lines=138> */
[----:B------:R-:W5:Y:S04]  /*db80*/  LDL.LU R0, [R1+0x1b0] ;  /* 0x0001b00001007983 */ /* 0x000f680000300800 */
[----:B------:R-:W5:Y:S04]  /*db90*/  LDL.LU R2, [R1+0x204] ;  /* 0x0002040001027983 */ /* 0x000f680000300800 */
        /* <DEDUP_REMOVED lines=67> */
[----:B0-----:R-:W5:Y:S01]  /*dfd0*/  LDL.LU R149, [R1+0x12c] ;  /* 0x00012c0001957983 */ /* 0x001f620000300800 */
[----:B--2---:R-:W-:-:S03]  /*dfe0*/  FADD R3, R43, R3 ;  /* 0x000000032b037221 */ /* 0x004fc60000000000 */
[----:B------:R0:W-:Y:S01]  /*dff0*/  STL [R1+0x478], R150 ;  /* 0x0004789601007387 */ /* 0x0001e20000100800 */
[----:B---3--:R-:W-:Y:S01]  /*e000*/  FADD R4, R44, R4 ;  /* 0x000000042c047221 */ /* 0x008fe20000000000 */
[----:B----4-:R-:W-:Y:S01]  /*e010*/  FADD R5, R45, R5 ;  /* 0x000000052d057221 */ /* 0x010fe20000000000 */
[----:B-----5:R-:W-:Y:S01]  /*e020*/  FADD R6, R46, R6 ;  /* 0x000000062e067221 */ /* 0x020fe20000000000 */
[----:B------:R-:W-:Y:S01]  /*e030*/  FADD R7, R47, R7 ;  /* 0x000000072f077221 */ /* 0x000fe20000000000 */
[----:B0-----:R-:W2:Y:S04]  /*e040*/  LDL.LU R150, [R1+0x128] ;  /* 0x0001280001967983 */ /* 0x001ea80000300800 */
[----:B------:R0:W-:Y:S01]  /*e050*/  STL [R1+0x474], R151 ;  /* 0x0004749701007387 */ /* 0x0001e20000100800 */
[----:B------:R-:W-:Y:S01]  /*e060*/  FADD R8, R48, R8 ;  /* 0x0000000830087221 */ /* 0x000fe20000000000 */
[----:B------:R-:W-:Y:S01]  /*e070*/  FADD R9, R49, R9 ;  /* 0x0000000931097221 */ /* 0x000fe20000000000 */
[----:B------:R-:W-:Y:S01]  /*e080*/  FADD R10, R50, R10 ;  /* 0x0000000a320a7221 */ /* 0x000fe20000000000 */
[----:B0-----:R-:W3:Y:S04]  /*e090*/  LDL.LU R151, [R1+0x124] ;  /* 0x0001240001977983 */ /* 0x001ee80000300800 */
[----:B------:R-:W4:Y:S04]  /*e0a0*/  LDL.LU R43, [R1+0x624] ;  /* 0x00062400012b7983 */ /* 0x000f280000300800 */
[----:B------:R-:W5:Y:S04]  /*e0b0*/  LDL.LU R44, [R1+0x620] ;  /* 0x00062000012c7983 */ /* 0x000f680000300800 */
[----:B------:R-:W4:Y:S04]  /*e0c0*/  LDL.LU R45, [R1+0x61c] ;  /* 0x00061c00012d7983 */ /* 0x000f280000300800 */
[----:B------:R-:W5:Y:S01]  /*e0d0*/  LDL.LU R46, [R1+0x618] ;  /* 0x00061800012e7983 */ /* 0x000f620000300800 */
[----:B------:R-:W-:-:S03]  /*e0e0*/  FADD R11, R51, R11 ;  /* 0x0000000b330b7221 */ /* 0x000fc60000000000 */
[----:B------:R-:W4:Y:S01]  /*e0f0*/  LDL.LU R47, [R1+0x614] ;  /* 0x00061400012f7983 */ /* 0x000f220000300800 */
[----:B------:R-:W-:-:S03]  /*e100*/  FADD R12, R52, R12 ;  /* 0x0000000c340c7221 */ /* 0x000fc60000000000 */
        /* <DEDUP_REMOVED lines=132> */
[----:B------:R-:W5:Y:S04]  /*e950*/  LDL.LU R114, [R1+0x508] ;  /* 0x0005080001727983 */ /* 0x000f680000300800 */
[----:B------:R-:W5:Y:S01]  /*e960*/  LDL.LU R115, [R1+0x504] ;  /* 0x0005040001737983 */ /* 0x000f620000300800 */
[----:B------:R-:W-:Y:S01]  /*e970*/  FADD R206, R149, R206 ;  /* 0x000000ce95ce7221 */ /* 0x000fe20000000000 */
[----:B------:R-:W-:Y:S01]  /*e980*/  FADD R237, R118, R237 ;  /* 0x000000ed76ed7221 */ /* 0x000fe20000000000 */
[----:B------:R-:W-:Y:S01]  /*e990*/  FADD R236, R119, R236 ;  /* 0x000000ec77ec7221 */ /* 0x000fe20000000000 */
[----:B------:R0:W-:Y:S01]  /*e9a0*/  STL [R1+0x200], R116 ;  /* 0x0002007401007387 */ /* 0x0001e20000100800 */
[----:B------:R-:W-:Y:S01]  /*e9b0*/  FADD R235, R120, R235 ;  /* 0x000000eb78eb7221 */ /* 0x000fe20000000000 */
        /* <DEDUP_REMOVED lines=8> */
[----:B0-----:R-:W4:Y:S01]  /*ea40*/  LDL.LU R116, [R1+0x1b4] ;  /* 0x0001b40001747983 */ /* 0x001f220000300800 */
[----:B------:R-:W-:Y:S01]  /*ea50*/  FADD R226, R129, R226 ;  /* 0x000000e281e27221 */ /* 0x000fe20000000000 */
[----:B------:R-:W-:Y:S01]  /*ea60*/  FADD R225, R130, R225 ;  /* 0x000000e182e17221 */ /* 0x000fe20000000000 */
[----:B------:R-:W-:Y:S01]  /*ea70*/  FADD R224, R131, R224 ;  /* 0x000000e083e07221 */ /* 0x000fe20000000000 */
[----:B------:R-:W4:Y:S01]  /*ea80*/  LDL.LU R148, [R1+0x208] ;  /* 0x0002080001947983 */ /* 0x000f220000300800 */
[----:B------:R-:W-:Y:S01]  /*ea90*/  FADD R223, R132, R223 ;  /* 0x000000df84df7221 */ /* 0x000fe20000000000 */
[----:B------:R-:W-:Y:S01]  /*eaa0*/  FADD R216, R139, R216 ;  /* 0x000000d88bd87221 */ /* 0x000fe20000000000 */
[----:B------:R-:W-:Y:S01]  /*eab0*/  FADD R222, R133, R222 ;  /* 0x000000de85de7221 */ /* 0x000fe20000000000 */
        /* <DEDUP_REMOVED lines=8> */
[----:B------:R-:W5:Y:S01]  /*eb40*/  LDL.LU R149, [R1+0x20c] ;  /* 0x00020c0001957983 */ /* 0x000f620000300800 */
[----:B------:R-:W-:Y:S01]  /*eb50*/  FADD R212, R143, R212 ;  /* 0x000000d48fd47221 */ /* 0x000fe20000000000 */
[----:B------:R-:W-:Y:S01]  /*eb60*/  FADD R218, R137, R218 ;  /* 0x000000da89da7221 */ /* 0x000fe20000000000 */
[----:B------:R-:W-:Y:S01]  /*eb70*/  FADD R211, R144, R211 ;  /* 0x000000d390d37221 */ /* 0x000fe20000000000 */
[----:B------:R-:W5:Y:S01]  /*eb80*/  LDL.LU R118, [R1+0x1bc] ;  /* 0x0001bc0001767983 */ /* 0x000f620000300800 */
[----:B------:R-:W-:Y:S01]  /*eb90*/  FADD R217, R138, R217 ;  /* 0x000000d98ad97221 */ /* 0x000fe20000000000 */
[----:B------:R-:W-:Y:S01]  /*eba0*/  FADD R210, R145, R210 ;  /* 0x000000d291d27221 */ /* 0x000fe20000000000 */
[----:B---3--:R-:W-:Y:S01]  /*ebb0*/  FADD R204, R151, R204 ;  /* 0x000000cc97cc7221 */ /* 0x008fe20000000000 */
[----:B------:R-:W3:Y:S01]  /*ebc0*/  LDL.LU R0, [R1+0x210] ;  /* 0x0002100001007983 */ /* 0x000ee20000300800 */
[----:B------:R-:W-:Y:S01]  /*ebd0*/  FADD R209, R146, R209 ;  /* 0x000000d192d17221 */ /* 0x000fe20000000000 */
[----:B--2---:R-:W-:Y:S01]  /*ebe0*/  FADD R205, R150, R205 ;  /* 0x000000cd96cd7221 */ /* 0x004fe20000000000 */
[----:B------:R-:W-:Y:S01]  /*ebf0*/  FADD R208, R147, R208 ;  /* 0x000000d093d07221 */ /* 0x000fe20000000000 */
[----:B------:R-:W2:Y:S04]  /*ec00*/  LDL.LU R119, [R1+0x1c0] ;  /* 0x0001c00001777983 */ /* 0x000ea80000300800 */
[----:B0-----:R-:W2:Y:S04]  /*ec10*/  LDL.LU R2, [R1+0x214] ;  /* 0x0002140001027983 */ /* 0x001ea80000300800 */
        /* <DEDUP_REMOVED lines=29> */
[----:B------:R-:W2:Y:S01]  /*edf0*/  LDL.LU R147, [R1+0x250] ;  /* 0x0002500001937983 */ /* 0x000ea20000300800 */
[----:B----4-:R-:W-:-:S03]  /*ee00*/  FADD R148, R116, R148 ;  /* 0x0000009474947221 */ /* 0x010fc60000000000 */
[----:B------:R-:W4:Y:S04]  /*ee10*/  LDL.LU R116, [R1+0x500] ;  /* 0x0005000001747983 */ /* 0x000f280000300800 */
[----:B------:R0:W-:Y:S01]  /*ee20*/  STL [R1+0x208], R148 ;  /* 0x0002089401007387 */ /* 0x0001e20000100800 */
[----:B-----5:R-:W-:-:S03]  /*ee30*/  FADD R149, R117, R149 ;  /* 0x0000009575957221 */ /* 0x020fc60000000000 */
[----:B0-----:R-:W5:Y:S04]  /*ee40*/  LDL.LU R148, [R1+0x254] ;  /* 0x0002540001947983 */ /* 0x001f680000300800 */
[----:B------:R-:W4:Y:S04]  /*ee50*/  LDL.LU R117, [R1+0x4fc] ;  /* 0x0004fc0001757983 */ /* 0x000f280000300800 */
[----:B------:R0:W-:Y:S04]  /*ee60*/  STL [R1+0x20c], R149 ;  /* 0x00020c9501007387 */ /* 0x0001e80000100800 */
[----:B0-----:R-:W4:Y:S01]  /*ee70*/  LDL.LU R149, [R1+0x258] ;  /* 0x0002580001957983 */ /* 0x001f220000300800 */
[----:B---3--:R-:W-:Y:S01]  /*ee80*/  FADD R0, R118, R0 ;  /* 0x0000000076007221 */ /* 0x008fe20000000000 */
[----:B--2---:R-:W-:-:S02]  /*ee90*/  FADD R2, R119, R2 ;  /* 0x0000000277027221 */ /* 0x004fc40000000000 */
[----:B------:R-:W2:Y:S01]  /*eea0*/  LDL.LU R118, [R1+0x4f8] ;  /* 0x0004f80001767983 */ /* 0x000ea20000300800 */
[----:B------:R-:W-:-:S03]  /*eeb0*/  FADD R121, R120, R121 ;  /* 0x0000007978797221 */ /* 0x000fc60000000000 */
[----:B------:R0:W-:Y:S01]  /*eec0*/  STL [R1+0x210], R0 ;  /* 0x0002100001007387 */ /* 0x0001e20000100800 */
[----:B------:R-:W-:-:S03]  /*eed0*/  FADD R123, R122, R123 ;  /* 0x0000007b7a7b7221 */ /* 0x000fc60000000000 */
[----:B0-----:R-:W3:Y:S04]  /*eee0*/  LDL.LU R0, [R1+0x25c] ;  /* 0x00025c0001007983 */ /* 0x001ee80000300800 */
[----:B------:R-:W2:Y:S04]  /*eef0*/  LDL.LU R119, [R1+0x4f4] ;  /* 0x0004f40001777983 */ /* 0x000ea80000300800 */
[----:B------:R0:W-:Y:S01]  /*ef00*/  STL [R1+0x214], R2 ;  /* 0x0002140201007387 */ /* 0x0001e20000100800 */
[----:B------:R-:W-:Y:S01]  /*ef10*/  FADD R125, R124, R125 ;  /* 0x0000007d7c7d7221 */ /* 0x000fe20000000000 */
[----:B------:R-:W-:-:S02]  /*ef20*/  FADD R127, R126, R127 ;  /* 0x0000007f7e7f7221 */ /* 0x000fc40000000000 */
[----:B0-----:R-:W2:Y:S04]  /*ef30*/  LDL.LU R2, [R1+0x260] ;  /* 0x0002600001027983 */ /* 0x001ea80000300800 */
[----:B------:R-:W2:Y:S04]  /*ef40*/  LDL.LU R120, [R1+0x4f0] ;  /* 0x0004f00001787983 */ /* 0x000ea80000300800 */
[----:B------:R0:W-:Y:S01]  /*ef50*/  STL [R1+0x218], R121 ;  /* 0x0002187901007387 */ /* 0x0001e20000100800 */
[----:B------:R-:W-:-:S03]  /*ef60*/  FADD R129, R128, R129 ;  /* 0x0000008180817221 */ /* 0x000fc60000000000 */
        /* <DEDUP_REMOVED lines=42> */
[----:B------:R0:W-:Y:S04]  /*f210*/  STL [R1+0x244], R144 ;  /* 0x0002449001007387 */ /* 0x0001e80000100800 */
[----:B0-----:R-:W2:Y:S04]  /*f220*/  LDL.LU R144, [R1+0x278] ;  /* 0x0002780001907983 */ /* 0x001ea80000300800 */
[----:B------:R-:W2:Y:S04]  /*f230*/  LDL.LU R138, [R1+0x4a8] ;  /* 0x0004a800018a7983 */ /* 0x000ea80000300800 */
[----:B------:R0:W-:Y:S04]  /*f240*/  STL [R1+0x248], R145 ;  /* 0x0002489101007387 */ /* 0x0001e80000100800 */
[----:B0-----:R-:W2:Y:S04]  /*f250*/  LDL.LU R145, [R1+0x27c] ;  /* 0x00027c0001917983 */ /* 0x001ea80000300800 */
[----:B------:R0:W-:Y:S01]  /*f260*/  STL [R1+0x24c], R146 ;  /* 0x00024c9201007387 */ /* 0x0001e20000100800 */
[----:B-----5:R-:W-:-:S03]  /*f270*/  FADD R148, R24, R148 ;  /* 0x0000009418947221 */ /* 0x020fc60000000000 */
[----:B0-----:R-:W5:Y:S04]  /*f280*/  LDL.LU R146, [R1+0x280] ;  /* 0x0002800001927983 */ /* 0x001f680000300800 */
[----:B------:R0:W-:Y:S04]  /*f290*/  STL [R1+0x250], R147 ;  /* 0x0002509301007387 */ /* 0x0001e80000100800 */
[----:B0-----:R-:W5:Y:S01]  /*f2a0*/  LDL.LU R147, [R1+0x284] ;  /* 0x0002840001937983 */ /* 0x001f620000300800 */
[----:B----4-:R-:W-:-:S03]  /*f2b0*/  FADD R149, R25, R149 ;  /* 0x0000009519957221 */ /* 0x010fc60000000000 */
[----:B------:R0:W-:Y:S04]  /*f2c0*/  STL [R1+0x254], R148 ;  /* 0x0002549401007387 */ /* 0x0001e80000100800 */
[----:B0-----:R-:W4:Y:S04]  /*f2d0*/  LDL.LU R148, [R1+0x288] ;  /* 0x0002880001947983 */ /* 0x001f280000300800 */
[----:B------:R0:W-:Y:S04]  /*f2e0*/  STL [R1+0x258], R149 ;  /* 0x0002589501007387 */ /* 0x0001e80000100800 */
[----:B0-----:R-:W4:Y:S04]  /*f2f0*/  LDL.LU R149, [R1+0x28c] ;  /* 0x00028c0001957983 */ /* 0x001f280000300800 */
[----:B------:R-:W4:Y:S01]  /*f300*/  LDL.LU R150, [R1+0x290] ;  /* 0x0002900001967983 */ /* 0x000f220000300800 */
[----:B---3--:R-:W-:-:S03]  /*f310*/  FADD R0, R26, R0 ;  /* 0x000000001a007221 */ /* 0x008fc60000000000 */
[----:B------:R-:W3:Y:S01]  /*f320*/  LDL.LU R151, [R1+0x294] ;  /* 0x0002940001977983 */ /* 0x000ee20000300800 */
[----:B--2---:R-:W-:-:S03]  /*f330*/  FADD R2, R27, R2 ;  /* 0x000000021b027221 */ /* 0x004fc60000000000 */
[----:B------:R0:W-:Y:S04]  /*f340*/  STL [R1+0x25c], R0 ;  /* 0x00025c0001007387 */ /* 0x0001e80000100800 */
[----:B------:R-:W2:Y:S04]  /*f350*/  LDL.LU R27, [R1+0x2c8] ;  /* 0x0002c800011b7983 */ /* 0x000ea80000300800 */
[----:B------:R-:W2:Y:S04]  /*f360*/  LDL.LU R26, [R1+0x2cc] ;  /* 0x0002cc00011a7983 */ /* 0x000ea80000300800 */
[----:B------:R1:W-:Y:S04]  /*f370*/  STL [R1+0x260], R2 ;  /* 0x0002600201007387 */ /* 0x0003e80000100800 */
[----:B------:R-:W2:Y:S04]  /*f380*/  LDL.LU R25, [R1+0x2d0] ;  /* 0x0002d00001197983 */ /* 0x000ea80000300800 */
[----:B------:R-:W2:Y:S04]  /*f390*/  LDL.LU R24, [R1+0x2d4] ;  /* 0x0002d40001187983 */ /* 0x000ea80000300800 */
[----:B0-----:R-:W2:Y:S04]  /*f3a0*/  LDL.LU R0, [R1+0x2d8] ;  /* 0x0002d80001007983 */ /* 0x001ea80000300800 */
[----:B-1----:R-:W2:Y:S01]  /*f3b0*/  LDL.LU R2, [R1+0x2dc] ;  /* 0x0002dc0001027983 */ /* 0x002ea20000300800 */
[----:B------:R-:W-:-:S05]  /*f3c0*/  FADD R139, R28, R139 ;  /* 0x0000008b1c8b7221 */ /* 0x000fca0000000000 */
[----:B------:R0:W-:Y:S04]  /*f3d0*/  STL [R1+0x264], R139 ;  /* 0x0002648b01007387 */ /* 0x0001e80000100800 */
[----:B0-----:R-:W2:Y:S01]  /*f3e0*/  LDL.LU R139, [R1+0x4a4] ;  /* 0x0004a400018b7983 */ /* 0x001ea20000300800 */
[----:B------:R-:W-:-:S03]  /*f3f0*/  FADD R140, R29, R140 ;  /* 0x0000008c1d8c7221 */ /* 0x000fc60000000000 */
[----:B------:R-:W2:Y:S04]  /*f400*/  LDL.LU R28, [R1+0x2c4] ;  /* 0x0002c400011c7983 */ /* 0x000ea80000300800 */
        /* <DEDUP_REMOVED lines=20> */
[----:B------:R0:W-:Y:S01]  /*f550*/  STL [R1+0x27c], R145 ;  /* 0x00027c9101007387 */ /* 0x0001e20000100800 */
[----:B-----5:R-:W-:-:S03]  /*f560*/  FADD R146, R35, R146 ;  /* 0x0000009223927221 */ /* 0x020fc60000000000 */
[----:B0-----:R-:W5:Y:S04]  /*f570*/  LDL.LU R145, [R1+0x48c] ;  /* 0x00048c0001917983 */ /* 0x001f680000300800 */
[----:B------:R-:W5:Y:S04]  /*f580*/  LDL.LU R34, [R1+0x2ac] ;  /* 0x0002ac0001227983 */ /* 0x000f680000300800 */
[----:B------:R0:W-:Y:S01]  /*f590*/  STL [R1+0x280], R146 ;  /* 0x0002809201007387 */ /* 0x0001e20000100800 */
[----:B------:R-:W-:-:S03]  /*f5a0*/  FADD R147, R36, R147 ;  /* 0x0000009324937221 */ /* 0x000fc60000000000 */
[----:B0-----:R-:W5:Y:S04]  /*f5b0*/  LDL.LU R146, [R1+0x488] ;  /* 0x0004880001927983 */ /* 0x001f680000300800 */
[----:B------:R-:W5:Y:S01]  /*f5c0*/  LDL.LU R35, [R1+0x2a8] ;  /* 0x0002a80001237983 */ /* 0x000f620000300800 */
[----:B----4-:R-:W-:-:S03]  /*f5d0*/  FADD R148, R37, R148 ;  /* 0x0000009425947221 */ /* 0x010fc60000000000 */
[----:B------:R0:W-:Y:S04]  /*f5e0*/  STL [R1+0x284], R147 ;  /* 0x0002849301007387 */ /* 0x0001e80000100800 */
[----:B0-----:R-:W4:Y:S01]  /*f5f0*/  LDL.LU R147, [R1+0x484] ;  /* 0x0004840001937983 */ /* 0x001f220000300800 */
[----:B------:R-:W-:-:S03]  /*f600*/  FADD R149, R38, R149 ;  /* 0x0000009526957221 */ /* 0x000fc60000000000 */
[----:B------:R-:W4:Y:S01]  /*f610*/  LDL.LU R36, [R1+0x2a4] ;  /* 0x0002a40001247983 */ /* 0x000f220000300800 */
[----:B------:R-:W-:-:S03]  /*f620*/  FADD R150, R39, R150 ;  /* 0x0000009627967221 */ /* 0x000fc60000000000 */
[----:B------:R0:W-:Y:S04]  /*f630*/  STL [R1+0x288], R148 ;  /* 0x0002889401007387 */ /* 0x0001e80000100800 */
[----:B0-----:R-:W4:Y:S04]  /*f640*/  LDL.LU R148, [R1+0x480] ;  /* 0x0004800001947983 */ /* 0x001f280000300800 */
[----:B------:R-:W4:Y:S04]  /*f650*/  LDL.LU R37, [R1+0x2a0] ;  /* 0x0002a00001257983 */ /* 0x000f280000300800 */
[----:B------:R0:W-:Y:S04]  /*f660*/  STL [R1+0x28c], R149 ;  /* 0x00028c9501007387 */ /* 0x0001e80000100800 */
[----:B0-----:R-:W4:Y:S04]  /*f670*/  LDL.LU R149, [R1+0x47c] ;  /* 0x00047c0001957983 */ /* 0x001f280000300800 */
[----:B------:R-:W4:Y:S04]  /*f680*/  LDL.LU R38, [R1+0x29c] ;  /* 0x00029c0001267983 */ /* 0x000f280000300800 */
[----:B------:R0:W-:Y:S04]  /*f690*/  STL [R1+0x290], R150 ;  /* 0x0002909601007387 */ /* 0x0001e80000100800 */
[----:B0-----:R-:W4:Y:S04]  /*f6a0*/  LDL.LU R150, [R1+0x478] ;  /* 0x0004780001967983 */ /* 0x001f280000300800 */
[----:B------:R-:W4:Y:S01]  /*f6b0*/  LDL.LU R39, [R1+0x298] ;  /* 0x0002980001277983 */ /* 0x000f220000300800 */
[----:B---3--:R-:W-:-:S05]  /*f6c0*/  FADD R151, R40, R151 ;  /* 0x0000009728977221 */ /* 0x008fca0000000000 */
[----:B------:R0:W-:Y:S01]  /*f6d0*/  STL [R1+0x294], R151 ;  /* 0x0002949701007387 */ /* 0x0001e20000100800 */
[----:B--2---:R-:W-:-:S03]  /*f6e0*/  FADD R27, R53, R27 ;  /* 0x0000001b351b7221 */ /* 0x004fc60000000000 */
[----:B0-----:R-:W2:Y:S01]  /*f6f0*/  LDL.LU R151, [R1+0x474] ;  /* 0x0004740001977983 */ /* 0x001ea20000300800 */
        /* <DEDUP_REMOVED lines=11> */
[----:B-----5:R-:W-:Y:S01]  /*f7b0*/  FADD R34, R46, R34 ;  /* 0x000000222e227221 */ /* 0x020fe20000000000 */
[----:B------:R-:W-:Y:S01]  /*f7c0*/  FADD R35, R45, R35 ;  /* 0x000000232d237221 */ /* 0x000fe20000000000 */
[----:B----4-:R-:W-:Y:S01]  /*f7d0*/  FADD R36, R44, R36 ;  /* 0x000000242c247221 */ /* 0x010fe20000000000 */
[----:B------:R-:W-:Y:S01]  /*f7e0*/  FADD R37, R43, R37 ;  /* 0x000000252b257221 */ /* 0x000fe20000000000 */
[----:B------:R-:W-:Y:S01]  /*f7f0*/  FADD R38, R42, R38 ;  /* 0x000000262a267221 */ /* 0x000fe20000000000 */
[----:B------:R-:W-:-:S05]  /*f800*/  FADD R39, R41, R39 ;  /* 0x0000002729277221 */ /* 0x000fca0000000000 */
[----:B------:R0:W-:Y:S04]  /*f810*/  STL [R1+0x298], R39 ;  /* 0x0002982701007387 */ /* 0x0001e80000100800 */
        /* <DEDUP_REMOVED lines=14> */
[----:B------:R-:W2:Y:S04]  /*f900*/  LDL.LU R52, [R1+0x2e0] ;  /* 0x0002e00001347983 */ /* 0x000ea80000300800 */
[----:B------:R2:W-:Y:S04]  /*f910*/  STL [R1+0x2d4], R24 ;  /* 0x0002d41801007387 */ /* 0x0005e80000100800 */
[----:B------:R-:W2:Y:S04]  /*f920*/  LDL.LU R51, [R1+0x2e4] ;  /* 0x0002e40001337983 */ /* 0x000ea80000300800 */
[----:B------:R2:W-:Y:S04]  /*f930*/  STL [R1+0x2d8], R0 ;  /* 0x0002d80001007387 */ /* 0x0005e80000100800 */
        /* <DEDUP_REMOVED lines=13> */
[----:B-1----:R-:W2:Y:S04]  /*fa10*/  LDL.LU R38, [R1+0x318] ;  /* 0x0003180001267983 */ /* 0x002ea80000300800 */
[----:B---3--:R-:W3:Y:S04]  /*fa20*/  LDL.LU R37, [R1+0x31c] ;  /* 0x00031c0001257983 */ /* 0x008ee80000300800 */
[----:B----4-:R-:W4:Y:S04]  /*fa30*/  LDL.LU R36, [R1+0x320] ;  /* 0x0003200001247983 */ /* 0x010f280000300800 */
[----:B-----5:R-:W5:Y:S04]  /*fa40*/  LDL.LU R35, [R1+0x324] ;  /* 0x0003240001237983 */ /* 0x020f680000300800 */
[----:B--2---:R-:W2:Y:S04]  /*fa50*/  LDL.LU R34, [R1+0x328] ;  /* 0x0003280001227983 */ /* 0x004ea80000300800 */
        /* <DEDUP_REMOVED lines=12> */
[----:B------:R-:W-:Y:S01]  /*fb20*/  FADD R52, R59, R52 ;  /* 0x000000343b347221 */ /* 0x000fe20000000000 */
        /* <DEDUP_REMOVED lines=28> */
[----:B---3--:R-:W-:-:S03]  /*fcf0*/  FADD R37, R74, R37 ;  /* 0x000000254a257221 */ /* 0x008fc60000000000 */
[----:B------:R3:W-:Y:S01]  /*fd00*/  STL [R1+0x318], R38 ;  /* 0x0003182601007387 */ /* 0x0007e20000100800 */
[----:B----4-:R-:W-:-:S03]  /*fd10*/  FADD R36, R75, R36 ;  /* 0x000000244b247221 */ /* 0x010fc60000000000 */
[----:B------:R4:W-:Y:S01]  /*fd20*/  STL [R1+0x31c], R37 ;  /* 0x00031c2501007387 */ /* 0x0009e20000100800 */
[----:B-----5:R-:W-:-:S03]  /*fd30*/  FADD R35, R76, R35 ;  /* 0x000000234c237221 */ /* 0x020fc60000000000 */
[----:B------:R5:W-:Y:S01]  /*fd40*/  STL [R1+0x320], R36 ;  /* 0x0003202401007387 */ /* 0x000be20000100800 */
[----:B--2---:R-:W-:-:S03]  /*fd50*/  FADD R34, R77, R34 ;  /* 0x000000224d227221 */ /* 0x004fc60000000000 */
        /* <DEDUP_REMOVED lines=22> */
[----:B0-----:R-:W2:Y:S01]  /*fec0*/  LDL.LU R52, [R1+0x35c] ;  /* 0x00035c0001347983 */ /* 0x001ea20000300800 */
[----:B------:R-:W-:-:S03]  /*fed0*/  FADD R2, R89, R2 ;  /* 0x0000000259027221 */ /* 0x000fc60000000000 */
[----:B------:R0:W-:Y:S04]  /*fee0*/  STL [R1+0x350], R24 ;  /* 0x0003501801007387 */ /* 0x0001e80000100800 */
[----:B-1----:R-:W2:Y:S04]  /*fef0*/  LDL.LU R51, [R1+0x360] ;  /* 0x0003600001337983 */ /* 0x002ea80000300800 */
        /* <DEDUP_REMOVED lines=181> */
[----:B------:R-:W-:Y:S01]  /*10a50*/  FADD R0, R150, R0 ;  /* 0x0000000096007221 */ /* 0x000fe20000000000 */
[----:B------:R-:W-:-:S05]  /*10a60*/  FADD R2, R2, R151 ;  /* 0x0000009702027221 */ /* 0x000fca0000000000 */
[----:B------:R0:W-:Y:S04]  /*10a70*/  STL [R1+0x450], R2 ;  /* 0x0004500201007387 */ /* 0x0001e80000100800 */
[----:B------:R0:W-:Y:S04]  /*10a80*/  STL [R1+0x448], R24 ;  /* 0x0004481801007387 */ /* 0x0001e80000100800 */
[----:B------:R0:W-:Y:S02]  /*10a90*/  STL [R1+0x44c], R0 ;  /* 0x00044c0001007387 */ /* 0x0001e40000100800 */
.L_x_32:
[----:B0-----:R-:W0:Y:S02]  /*10aa0*/  LDC R0, c[0x0][0x28c] ;  /* 0x0000a300ff007b82 */ /* 0x001e240000000800 */
[----:B0-----:R-:W-:-:S13]  /*10ab0*/  ISETP.GE.AND P0, PT, R0, 0x1, PT ;  /* 0x000000010000780c */ /* 0x001fda0003f06270 */
[----:B------:R-:W-:Y:S05]  /*10ac0*/  @!P0 BRA `(.L_x_33) ;  /* 0x0000000000588947 */ /* 0x000fea0003800000 */
[----:B------:R-:W-:-:S06]  /*10ad0*/  UISETP.NE.AND UP0, UPT, UR22, 0x3, UPT ;  /* 0x000000031600788c */ /* 0x000fcc000bf05270 */
[----:B------:R-:W-:-:S13]  /*10ae0*/  PLOP3.LUT P0, PT, PT, PT, UP0, 0x80, 0x0 ;  /* 0x000000000000781c */ /* 0x000fda0003f0f008 */
[----:B------:R-:W-:Y:S05]  /*10af0*/  @!P0 BRA `(.L_x_34) ;  /* 0x0000000000048947 */ /* 0x000fea0003800000 */
[----:B------:R-:W-:Y:S01]  /*10b00*/  BPT.TRAP 0x1 ;  /* 0x000000040000795c */ /* 0x000fe20000300000 */
.L_x_34:
[----:B------:R-:W2:Y:S04]  /*10b10*/  LDL R0, [R1+0x454] ;  /* 0x0004540001007983 */ /* 0x000ea80000100800 */
[----:B------:R-:W3:Y:S01]  /*10b20*/  LDL R24, [R1+0x458] ;  /* 0x0004580001187983 */ /* 0x000ee20000100800 */
[----:B------:R-:W-:Y:S01]  /*10b30*/  UISETP.LT.AND UP1, UPT, UR9, 0x1, UPT ;  /* 0x000000010900788c */ /* 0x000fe2000bf21270 */
[----:B--2---:R-:W-:Y:S01]  /*10b40*/  ISETP.NE.AND P0, PT, R0, RZ, PT ;  /* 0x000000ff0000720c */ /* 0x004fe20003f05270 */
[----:B------:R-:W-:-:S12]  /*10b50*/  IMAD.U32 R0, RZ, RZ, UR11 ;  /* 0x0000000bff007e24 */ /* 0x000fd8000f8e00ff */
[----:B------:R-:W-:-:S05]  /*10b60*/  VOTEU.ANY UP0, P0 ;  /* 0x00000000003f7886 */ /* 0x000fca0000000100 */
[----:B------:R-:W-:-:S04]  /*10b70*/  @UP0 USEL UR6, UR9, 0x1, UP1 ;  /* 0x0000000109060887 */ /* 0x000fc80008800000 */
[----:B------:R-:W-:Y:S02]  /*10b80*/  @UP0 UIADD3 UR6, UR5, UR9, -UR6 ;  /* 0x0000000905060290 */ /* 0x000fe4000fffe806 */
[----:B------:R-:W-:-:S04]  /*10b90*/  UISETP.GT.U32.AND UP0, UPT, UR13, 0x1, UPT ;  /* 0x000000010d00788c */ /* 0x000fc8000bf04070 */
[----:B------:R-:W-:-:S04]  /*10ba0*/  IMAD.U32 R2, RZ, RZ, UR6 ;  /* 0x00000006ff027e24 */ /* 0x000fc8000f8e00ff */
[----:B------:R-:W-:-:S05]  /*10bb0*/  @P0 IMAD.SHL.U32 R2, R2, 0x8, RZ ;  /* 0x0000000802020824 */ /* 0x000fca00078e00ff */
[----:B------:R-:W-:-:S04]  /*10bc0*/  @P0 LOP3.LUT R2, R2, 0x18, RZ, 0xc0, !PT ;  /* 0x0000001802020812 */ /* 0x000fc800078ec0ff */
[----:B------:R-:W-:-:S04]  /*10bd0*/  @P0 IADD3 R0, R0, 0x20, R2 ;  /* 0x0000002000000810 */ /* 0x000fc80007ffe002 */
[----:B---3--:R-:W-:-:S04]  /*10be0*/  @P0 PRMT R0, R24, 0x654, R0 ;  /* 0x0000065418000816 */ /* 0x008fc80000000000 */
[----:B------:R0:W-:Y:S01]  /*10bf0*/  @P0 SYNCS.ARRIVE.TRANS64.RED.A1T0 RZ, [R0+URZ], RZ ;  /* 0x000000ff00ff09a7 */ /* 0x0001e2000810043f */
[----:B------:R-:W-:-:S13]  /*10c00*/  PLOP3.LUT P0, PT, PT, PT, UP0, 0x80, 0x0 ;  /* 0x000000000000781c */ /* 0x000fda0003f0f008 */
[----:B0-----:R-:W-:Y:S05]  /*10c10*/  @P0 BRA `(.L_x_33) ;  /* 0x0000000000040947 */ /* 0x001fea0003800000 */
[----:B------:R-:W-:Y:S01]  /*10c20*/  BPT.TRAP 0x1 ;  /* 0x000000040000795c */ /* 0x000fe20000300000 */
.L_x_33:
[----:B------:R-:W2:Y:S01]  /*10c30*/  LDL.LU R27, [R1+0x468] ;  /* 0x00046800011b7983 */ /* 0x000ea20000300800 */
[----:B------:R-:W0:Y:S01]  /*10c40*/  LDC R24, c[0x0][0x288] ;  /* 0x0000a200ff187b82 */ /* 0x000e220000000800 */
[----:B------:R-:W-:Y:S02]  /*10c50*/  ULDC UR6, c[0x0][0x284] ;  /* 0x0000a10000067ab9 */ /* 0x000fe40000000800 */
[----:B------:R-:W3:Y:S01]  /*10c60*/  LDL.LU R25, [R1+0x464] ;  /* 0x0004640001197983 */ /* 0x000ee20000300800 */
[----:B------:R-:W4:Y:S02]  /*10c70*/  S2R R26, SR_TID.X ;  /* 0x00000000001a7919 */ /* 0x000f240000002100 */
[----:B----4-:R-:W-:Y:S02]  /*10c80*/  LOP3.LUT R2, R26, 0x3, RZ, 0xc0, !PT ;  /* 0x000000031a027812 */ /* 0x010fe400078ec0ff */
[----:B------:R-:W-:-:S03]  /*10c90*/  SHF.R.U32.HI R34, RZ, 0x7, R26 ;  /* 0x00000007ff227819 */ /* 0x000fc6000001161a */
[----:B0-----:R-:W-:Y:S01]  /*10ca0*/  IMAD R2, R2, -0x2, R24 ;  /* 0xfffffffe02027824 */ /* 0x001fe200078e0218 */
[----:B------:R-:W-:-:S05]  /*10cb0*/  LOP3.LUT R34, R34, 0x1, RZ, 0xc0, !PT ;  /* 0x0000000122227812 */ /* 0x000fca00078ec0ff */
[----:B------:R-:W-:Y:S02]  /*10cc0*/  IMAD.SHL.U32 R35, R34, 0x40, RZ ;  /* 0x0000004022237824 */ /* 0x000fe400078e00ff */
[----:B------:R-:W-:-:S05]  /*10cd0*/  IMAD.SHL.U32 R32, R26, 0x2, RZ ;  /* 0x000000021a207824 */ /* 0x000fca00078e00ff */
[----:B------:R-:W-:Y:S01]  /*10ce0*/  LOP3.LUT R32, R32, 0x6, RZ, 0xc0, !PT ;  /* 0x0000000620207812 */ /* 0x000fe200078ec0ff */
[----:B------:R-:W-:Y:S02]  /*10cf0*/  IMAD.MOV.U32 R40, RZ, RZ, -0x1 ;  /* 0xffffffffff287424 */ /* 0x000fe400078e00ff */
[----:B---3--:R-:W-:-:S05]  /*10d00*/  IMAD.SHL.U32 R0, R25, 0x100, RZ ;  /* 0x0000010019007824 */ /* 0x008fca00078e00ff */
[----:B------:R-:W-:Y:S01]  /*10d10*/  ISETP.GE.AND P0, PT, R0, R24, PT ;  /* 0x000000180000720c */ /* 0x000fe20003f06270 */
[----:B------:R-:W-:Y:S01]  /*10d20*/  IMAD.IADD R0, R2, 0x1, -R0 ;  /* 0x0000000102007824 */ /* 0x000fe200078e0a00 */
[----:B------:R-:W-:Y:S02]  /*10d30*/  SHF.R.U32.HI R2, RZ, 0x2, R26 ;  /* 0x00000002ff027819 */ /* 0x000fe4000001161a */
[----:B------:R-:W-:Y:S02]  /*10d40*/  LOP3.LUT R24, R26, 0x60, RZ, 0xc0, !PT ;  /* 0x000000601a187812 */ /* 0x000fe400078ec0ff */
[----:B------:R-:W-:Y:S02]  /*10d50*/  LOP3.LUT R2, R2, 0x7, RZ, 0xc0, !PT ;  /* 0x0000000702027812 */ /* 0x000fe400078ec0ff */
[----:B------:R-:W-:Y:S02]  /*10d60*/  SHF.R.U32.HI R24, RZ, 0x1, R24 ;  /* 0x00000001ff187819 */ /* 0x000fe40000011618 */
[----:B------:R-:W-:-:S02]  /*10d70*/  LOP3.LUT R35, R35, 0x40, R2, 0xe2, !PT ;  /* 0x0000004023237812 */ /* 0x000fc400078ee202 */
[----:B------:R-:W-:-:S05]  /*10d80*/  IADD3 R2, RZ, -R24, -R2 ;  /* 0x80000018ff027210 */ /* 0x000fca0007ffe802 */
[----:B------:R-:W-:Y:S02]  /*10d90*/  IMAD R34, R34, -0x40, R2 ;  /* 0xffffffc022227824 */ /* 0x000fe400078e0202 */
[----:B--2---:R-:W-:-:S05]  /*10da0*/  IMAD.SHL.U32 R2, R27, 0x100, RZ ;  /* 0x000001001b027824 */ /* 0x004fca00078e00ff */
[C---:B------:R-:W-:Y:S01]  /*10db0*/  ISETP.GE.OR P0, PT, R2.reuse, UR6, P0 ;  /* 0x0000000602007c0c */ /* 0x040fe20008706670 */
[----:B------:R-:W-:Y:S01]  /*10dc0*/  IMAD.WIDE R36, R27, 0x100, RZ ;  /* 0x000001001b247825 */ /* 0x000fe200078e02ff */
[----:B------:R-:W-:Y:S02]  /*10dd0*/  IADD3 R34, -R2, UR6, R34 ;  /* 0x0000000602227c10 */ /* 0x000fe4000fffe122 */
[----:B------:R-:W-:Y:S02]  /*10de0*/  PRMT R32, R32, 0x6540, R25 ;  /* 0x0000654020207816 */ /* 0x000fe40000000019 */
[----:B------:R-:W-:-:S07]  /*10df0*/  LOP3.LUT R35, R36, R35, R24, 0xfe, !PT ;  /* 0x0000002324237212 */ /* 0x000fce00078efe18 */
[----:B------:R-:W-:Y:S05]  /*10e00*/  @P0 BRA `(.L_x_35) ;  /* 0x0000012400d40947 */ /* 0x000fea0003800000 */
[----:B------:R-:W0:Y:S01]  /*10e10*/  LDC.64 R28, c[0x0][0x5c8] ;  /* 0x00017200ff1c7b82 */ /* 0x000e220000000a00 */
[----:B------:R-:W-:Y:S01]  /*10e20*/  USHF.R.S32.HI UR8, URZ, 0x1f, UR10 ;  /* 0x0000001f3f087899 */ /* 0x000fe2000801140a */
[--C-:B------:R-:W-:Y:S01]  /*10e30*/  SHF.R.S32.HI R33, RZ, 0x1f, R32.reuse ;  /* 0x0000001fff217819 */ /* 0x100fe20000011420 */
[----:B------:R-:W-:Y:S01]  /*10e40*/  ULDC.64 UR16, c[0x0][0x5d0] ;  /* 0x0001740000107ab9 */ /* 0x000fe20000000a00 */
[----:B------:R-:W-:Y:S01]  /*10e50*/  BSSY B0, `(.L_x_35) ;  /* 0x0001270000007945 */ /* 0x000fe20003800000 */
[----:B------:R-:W-:Y:S02]  /*10e60*/  UIMAD UR6, UR8, UR16, URZ ;  /* 0x00000010080672a4 */ /* 0x000fe4000f8e023f */
[----:B------:R-:W-:Y:S02]  /*10e70*/  IMAD.U32 R26, RZ, RZ, UR16 ;  /* 0x00000010ff1a7e24 */ /* 0x000fe4000f8e00ff */
[----:B------:R-:W-:Y:S02]  /*10e80*/  UIMAD UR6, UR10, UR17, UR6 ;  /* 0x000000110a0672a4 */ /* 0x000fe4000f8e0206 */
[----:B------:R-:W-:-:S04]  /*10e90*/  IMAD.WIDE.U32 R26, R26, UR10, R32 ;  /* 0x0000000a1a1a7c25 */ /* 0x000fc8000f8e0020 */
[----:B------:R-:W-:Y:S01]  /*10ea0*/  VIADD R27, R27, UR6 ;  /* 0x000000061b1b7c36 */ /* 0x000fe20008000000 */
[----:B------:R-:W-:Y:S01]  /*10eb0*/  ULDC.64 UR6, c[0x0][0x5c0] ;  /* 0x0001700000067ab9 */ /* 0x000fe20000000a00 */
[-C--:B0-----:R-:W-:Y:S01]  /*10ec0*/  IMAD R2, R37, R28.reuse, RZ ;  /* 0x0000001c25027224 */ /* 0x081fe200078e02ff */
[----:B------:R-:W-:Y:S01]  /*10ed0*/  SHF.L.U64.HI R38, R28, 0x3, R29 ;  /* 0x000000031c267819 */ /* 0x000fe2000001021d */
[----:B------:R-:W-:-:S04]  /*10ee0*/  IMAD.WIDE.U32 R26, R35, R28, R26 ;  /* 0x0000001c231a7225 */ /* 0x000fc800078e001a */
[----:B------:R-:W-:Y:S01]  /*10ef0*/  IMAD R2, R35, R29, R2 ;  /* 0x0000001d23027224 */ /* 0x000fe200078e0202 */
[C---:B------:R-:W-:Y:S01]  /*10f00*/  LEA R30, P2, R28.reuse, R26, 0x7 ;  /* 0x0000001a1c1e7211 */ /* 0x040fe200078438ff */
[----:B------:R-:W-:Y:S01]  /*10f10*/  IMAD.SHL.U32 R25, R28, 0x8, RZ ;  /* 0x000000081c197824 */ /* 0x000fe200078e00ff */
[----:B------:R-:W-:Y:S01]  /*10f20*/  IADD3 R24, P5, R26, UR6, RZ ;  /* 0x000000061a187c10 */ /* 0x000fe2000ffbe0ff */
[----:B------:R-:W-:-:S03]  /*10f30*/  IMAD.IADD R2, R27, 0x1, R2 ;  /* 0x000000011b027824 */ /* 0x000fc600078e0202 */
[----:B------:R-:W-:Y:S02]  /*10f40*/  IADD3 R26, P0, P1, R26, UR6, R25 ;  /* 0x000000061a1a7c10 */ /* 0x000fe4000f91e019 */
[----:B------:R-:W-:Y:S02]  /*10f50*/  LEA.HI.X R31, R28, R2, R29, 0x7, P2 ;  /* 0x000000021c1f7211 */ /* 0x000fe400010f3c1d */
[----:B------:R-:W-:Y:S02]  /*10f60*/  IADD3 R28, P2, P3, R30, UR6, R25 ;  /* 0x000000061e1c7c10 */ /* 0x000fe4000fb5e019 */
[----:B------:R-:W-:Y:S02]  /*10f70*/  IADD3.X R25, R2, UR7, RZ, P5, !PT ;  /* 0x0000000702197c10 */ /* 0x000fe4000affe4ff */
[----:B------:R-:W-:Y:S02]  /*10f80*/  FSETP.NEU.AND P5, PT, RZ, UR21, PT ;  /* 0x00000015ff007c0b */ /* 0x000fe4000bfad000 */
[----:B------:R-:W-:-:S02]  /*10f90*/  IADD3 R30, P6, R30, UR6, RZ ;  /* 0x000000061e1e7c10 */ /* 0x000fc4000ffde0ff */
[C-C-:B------:R-:W-:Y:S02]  /*10fa0*/  IADD3.X R29, R31.reuse, UR7, R38.reuse, P2, P3 ;  /* 0x000000071f1d7c10 */ /* 0x140fe400097e6426 */
[----:B------:R-:W-:Y:S02]  /*10fb0*/  IADD3.X R27, R2, UR7, R38, P0, P1 ;  /* 0x00000007021b7c10 */ /* 0x000fe400087e2426 */
[----:B------:R-:W-:-:S05]  /*10fc0*/  IADD3.X R31, R31, UR7, RZ, P6, !PT ;  /* 0x000000071f1f7c10 */ /* 0x000fca000b7fe4ff */
[----:B------:R-:W-:Y:S05]  /*10fd0*/  @!P5 BRA `(.L_x_36) ;  /* 0x000000d800f8d947 */ /* 0x000fea0003800000 */
[----:B------:R-:W-:Y:S01]  /*10fe0*/  ULDC.64 UR6, c[0x0][0x5b8] ;  /* 0x00016e0000067ab9 */ /* 0x000fe20000000a00 */
[----:B------:R-:W-:Y:S01]  /*10ff0*/  BSSY B1, `(.L_x_37) ;  /* 0x0000013000017945 */ /* 0x000fe20003800000 */
[----:B------:R-:W-:Y:S01]  /*11000*/  IMAD.U32 R2, RZ, RZ, UR6 ;  /* 0x00000006ff027e24 */ /* 0x000fe2000f8e00ff */
[----:B------:R-:W-:-:S03]  /*11010*/  UIMAD UR6, UR8, UR6, URZ ;  /* 0x00000006080672a4 */ /* 0x000fc6000f8e023f */
[----:B------:R-:W-:Y:S01]  /*11020*/  IMAD.WIDE.U32 R32, R2, UR10, R32 ;  /* 0x0000000a02207c25 */ /* 0x000fe2000f8e0020 */
[----:B------:R-:W-:-:S03]  /*11030*/  UIMAD UR6, UR10, UR7, UR6 ;  /* 0x000000070a0672a4 */ /* 0x000fc6000f8e0206 */
[----:B------:R-:W-:Y:S01]  /*11040*/  IMAD.MOV.U32 R38, RZ, RZ, R32 ;  /* 0x000000ffff267224 */ /* 0x000fe200078e0020 */
[----:B------:R-:W-:Y:S02]  /*11050*/  ULDC.64 UR10, c[0x0][0x5a8] ;  /* 0x00016a00000a7ab9 */ /* 0x000fe40000000a00 */
[----:B------:R-:W-:Y:S01]  /*11060*/  VIADD R39, R33, UR6 ;  /* 0x0000000621277c36 */ /* 0x000fe20008000000 */
[----:B------:R-:W-:Y:S02]  /*11070*/  ULDC.64 UR6, c[0x0][0x5b0] ;  /* 0x00016c0000067ab9 */ /* 0x000fe40000000a00 */
[----:B------:R-:W-:Y:S02]  /*11080*/  IMAD R2, R37, UR6, RZ ;  /* 0x0000000625027c24 */ /* 0x000fe4000f8e02ff */
[----:B------:R-:W-:-:S04]  /*11090*/  IMAD.WIDE.U32 R32, R35, UR6, R38 ;  /* 0x0000000623207c25 */ /* 0x000fc8000f8e0026 */
[----:B------:R-:W-:Y:S01]  /*110a0*/  IMAD R2, R35, UR7, R2 ;  /* 0x0000000723027c24 */ /* 0x000fe2000f8e0202 */
[----:B------:R-:W-:-:S04]  /*110b0*/  IADD3 R32, P0, R32, UR10, RZ ;  /* 0x0000000a20207c10 */ /* 0x000fc8000ff1e0ff */
[--C-:B------:R-:W-:Y:S02]  /*110c0*/  IADD3.X R33, R33, UR11, R2.reuse, P0, !PT ;  /* 0x0000000b21217c10 */ /* 0x100fe400087fe402 */
[----:B------:R-:W-:Y:S02]  /*110d0*/  ISETP.GE.AND P0, PT, R34, 0x1, PT ;  /* 0x000000012200780c */ /* 0x000fe40003f06270 */
[----:B------:R-:W-:Y:S02]  /*110e0*/  PRMT R2, RZ, 0x7610, R2 ;  /* 0x00007610ff027816 */ /* 0x000fe40000000002 */
[----:B------:R-:W-:-:S13]  /*110f0*/  ISETP.LT.OR P1, PT, R0, 0x1, !P0 ;  /* 0x000000010000780c */ /* 0x000fda0004721670 */
[----:B------:R-:W-:Y:S05]  /*11100*/  @P1 BRA `(.L_x_38) ;  /* 0x0000000000041947 */ /* 0x000fea0003800000 */
[----:B------:R0:W5:Y:S02]  /*11110*/  LDG.E.U8 R2, desc[UR14][R32.64] ;  /* 0x0000000e20027981 */ /* 0x000164000c1e1100 */
.L_x_38:
[----:B------:R-:W-:Y:S05]  /*11120*/  BSYNC B1 ;  /* 0x0000000000017941 */ /* 0x000fea0003800000 */
.L_x_37:
[----:B-----5:R-:W-:Y:S01]  /*11130*/  LOP3.LUT R2, R2, 0xff, RZ, 0xc0, !PT ;  /* 0x000000ff02027812 */ /* 0x020fe200078ec0ff */
[----:B------:R-:W-:Y:S03]  /*11140*/  BSSY B1, `(.L_x_39) ;  /* 0x000000b000017945 */ /* 0x000fe60003800000 */
[----:B------:R-:W-:-:S05]  /*11150*/  F2FP.F16.E5M2.UNPACK_B R2, R2 ;  /* 0x00000002ff02723e */ /* 0x000fca00020004ff */
[----:B------:R-:W-:-:S05]  /*11160*/  HADD2.F32 R2, -RZ, R2.H0_H0 ;  /* 0x20000002ff027230 */ /* 0x000fca0000004100 */
[----:B------:R-:W-:-:S04]  /*11170*/  FMUL R2, R2, UR21 ;  /* 0x0000001502027c20 */ /* 0x000fc80008400000 */
[--C-:B------:R-:W-:Y:S01]  /*11180*/  FFMA R3, R3, UR20, R2.reuse ;  /* 0x0000001403037c23 */ /* 0x100fe20008000002 */
[----:B------:R-:W-:-:S04]  /*11190*/  PRMT R2, RZ, 0x7610, R2 ;  /* 0x00007610ff027816 */ /* 0x000fc80000000002 */
[----:B------:R-:W-:-:S05]  /*111a0*/  F2FP.SATFINITE.E5M2.F32.PACK_AB_MERGE_C R3, RZ, R3, RZ ;  /* 0x00000003ff03723e */ /* 0x000fca00048060ff */
[----:B------:R2:W-:Y:S01]  /*111b0*/  @!P1 STG.E.U8 desc[UR14][R24.64], R3 ;  /* 0x0000000318009986 */ /* 0x0005e2000c10110e */
[----:B------:R-:W-:-:S13]  /*111c0*/  ISETP.LT.OR P1, PT, R0, 0x2, !P0 ;  /* 0x000000020000780c */ /* 0x000fda0004721670 */
[----:B--2---:R-:W-:Y:S05]  /*111d0*/  @P1 BRA `(.L_x_40) ;  /* 0x0000000000041947 */ /* 0x004fea0003800000 */
[----:B------:R2:W5:Y:S02]  /*111e0*/  LDG.E.U8 R2, desc[UR14][R32.64+0x1] ;  /* 0x0000010e20027981 */ /* 0x000564000c1e1100 */
.L_x_40:
[----:B------:R-:W-:Y:S05]  /*111f0*/  BSYNC B1 ;  /* 0x0000000000017941 */ /* 0x000fea0003800000 */
.L_x_39:
[----:B-----5:R-:W-:Y:S01]  /*11200*/  LOP3.LUT R2, R2, 0xff, RZ, 0xc0, !PT ;  /* 0x000000ff02027812 */ /* 0x020fe200078ec0ff */
[----:B------:R-:W-:Y:S03]  /*11210*/  BSSY B1, `(.L_x_41) ;  /* 0x0000013000017945 */ /* 0x000fe60003800000 */
[----:B------:R-:W-:-:S05]  /*11220*/  F2FP.F16.E5M2.UNPACK_B R2, R2 ;  /* 0x00000002ff02723e */ /* 0x000fca00020004ff */
[----:B------:R-:W-:-:S05]  /*11230*/  HADD2.F32 R2, -RZ, R2.H0_H0 ;  /* 0x20000002ff027230 */ /* 0x000fca0000004100 */
[----:B------:R-:W-:-:S04]  /*11240*/  FMUL R2, R2, UR21 ;  /* 0x0000001502027c20 */ /* 0x000fc80008400000 */
[----:B------:R-:W-:-:S05]  /*11250*/  FFMA R4, R4, UR20, R2 ;  /* 0x0000001404047c23 */ /* 0x000fca0008000002 */
[----:B------:R-:W-:-:S05]  /*11260*/  F2FP.SATFINITE.E5M2.F32.PACK_AB_MERGE_C R4, RZ, R4, RZ ;  /* 0x00000004ff04723e */ /* 0x000fca00048060ff */
[----:B------:R3:W-:Y:S01]  /*11270*/  @!P1 STG.E.U8 desc[UR14][R24.64+0x1], R4 ;  /* 0x0000010418009986 */ /* 0x0007e2000c10110e */
[----:B------:R-:W-:-:S05]  /*11280*/  IADD3 R2, P1, R35, 0x8, RZ ;  /* 0x0000000823027810 */ /* 0x000fca0007f3e0ff */
[----:B------:R-:W-:-:S04]  /*11290*/  IMAD.X R3, RZ, RZ, R37, P1 ;  /* 0x000000ffff037224 */ /* 0x000fc800008e0625 */
[----:B------:R-:W-:-:S04]  /*112a0*/  IMAD R3, R3, UR6, RZ ;  /* 0x0000000603037c24 */ /* 0x000fc8000f8e02ff */
[C---:B---3--:R-:W-:Y:S02]  /*112b0*/  IMAD R4, R2.reuse, UR7, R3 ;  /* 0x0000000702047c24 */ /* 0x048fe4000f8e0203 */
[----:B------:R-:W-:-:S03]  /*112c0*/  IMAD.WIDE.U32 R2, R2, UR6, R38 ;  /* 0x0000000602027c25 */ /* 0x000fc6000f8e0026 */
[----:B------:R-:W-:-:S04]  /*112d0*/  IADD3 R2, P1, R2, UR10, RZ ;  /* 0x0000000a02027c10 */ /* 0x000fc8000ff3e0ff */
[--C-:B------:R-:W-:Y:S02]  /*112e0*/  IADD3.X R3, R3, UR11, R4.reuse, P1, !PT ;  /* 0x0000000b03037c10 */ /* 0x100fe40008ffe404 */
[----:B------:R-:W-:Y:S02]  /*112f0*/  ISETP.GE.AND P1, PT, R34, 0x9, PT ;  /* 0x000000092200780c */ /* 0x000fe40003f26270 */
[----:B------:R-:W-:Y:S02]  /*11300*/  PRMT R4, RZ, 0x7610, R4 ;  /* 0x00007610ff047816 */ /* 0x000fe40000000004 */
[----:B------:R-:W-:-:S13]  /*11310*/  ISETP.LT.OR P2, PT, R0, 0x1, !P1 ;  /* 0x000000010000780c */ /* 0x000fda0004f41670 */
[----:B------:R-:W-:Y:S05]  /*11320*/  @P2 BRA `(.L_x_42) ;  /* 0x0000000000042947 */ /* 0x000fea0003800000 */
[----:B------:R3:W5:Y:S02]  /*11330*/  LDG.E.U8 R4, desc[UR14][R2.64] ;  /* 0x0000000e02047981 */ /* 0x000764000c1e1100 */
.L_x_42:
[----:B------:R-:W-:Y:S05]  /*11340*/  BSYNC B1 ;  /* 0x0000000000017941 */ /* 0x000fea0003800000 */
.L_x_41:
        /* <DEDUP_REMOVED lines=10> */
[----:B----4-:R-:W-:Y:S05]  /*113f0*/  @P2 BRA `(.L_x_44) ;  /* 0x0000000000042947 */ /* 0x010fea0003800000 */
[----:B------:R4:W5:Y:S02]  /*11400*/  LDG.E.U8 R4, desc[UR14][R2.64+0x1] ;  /* 0x0000010e02047981 */ /* 0x000964000c1e1100 */
.L_x_44:
[----:B------:R-:W-:Y:S05]  /*11410*/  BSYNC B1 ;  /* 0x0000000000017941 */ /* 0x000fea0003800000 */
.L_x_43:
[----:B-----5:R-:W-:Y:S01]  /*11420*/  LOP3.LUT R4, R4, 0xff, RZ, 0xc0, !PT ;  /* 0x000000ff04047812 */ /* 0x020fe200078ec0ff */
[----:B------:R-:W-:Y:S01]  /*11430*/  BSSY B1, `(.L_x_45) ;  /* 0x000000b000017945 */ /* 0x000fe20003800000 */
[----:B------:R-:W-:Y:S02]  /*11440*/  ISETP.LT.OR P3, PT, R0, 0x9, !P0 ;  /* 0x000000090000780c */ /* 0x000fe40004761670 */
[----:B------:R-:W-:-:S05]  /*11450*/  F2FP.F16.E5M2.UNPACK_B R4, R4 ;  /* 0x00000004ff04723e */ /* 0x000fca00020004ff */
[----:B------:R-:W-:-:S05]  /*11460*/  HADD2.F32 R4, -RZ, R4.H0_H0 ;  /* 0x20000004ff047230 */ /* 0x000fca0000004100 */
[----:B------:R-:W-:-:S04]  /*11470*/  FMUL R4, R4, UR21 ;  /* 0x0000001504047c20 */ /* 0x000fc80008400000 */
[--C-:B------:R-:W-:Y:S01]  /*11480*/  FFMA R6, R6, UR20, R4.reuse ;  /* 0x0000001406067c23 */ /* 0x100fe20008000004 */
[----:B------:R-:W-:-:S04]  /*11490*/  PRMT R4, RZ, 0x7610, R4 ;  /* 0x00007610ff047816 */ /* 0x000fc80000000004 */
[----:B------:R-:W-:-:S05]  /*114a0*/  F2FP.SATFINITE.E5M2.F32.PACK_AB_MERGE_C R6, RZ, R6, RZ ;  /* 0x00000006ff06723e */ /* 0x000fca00048060ff */
[----:B------:R0:W-:Y:S01]  /*114b0*/  @!P2 STG.E.U8 desc[UR14][R26.64+0x1], R6 ;  /* 0x000001061a00a986 */ /* 0x0001e2000c10110e */
[----:B------:R-:W-:Y:S05]  /*114c0*/  @P3 BRA `(.L_x_46) ;  /* 0x0000000000043947 */ /* 0x000fea0003800000 */
[----:B------:R0:W5:Y:S02]  /*114d0*/  LDG.E.U8 R4, desc[UR14][R32.64+0x8] ;  /* 0x0000080e20047981 */ /* 0x000164000c1e1100 */
.L_x_46:
[----:B------:R-:W-:Y:S05]  /*114e0*/  BSYNC B1 ;  /* 0x0000000000017941 */ /* 0x000fea0003800000 */
.L_x_45:
        /* <DEDUP_REMOVED lines=12> */
.L_x_48:
[----:B------:R-:W-:Y:S05]  /*115b0*/  BSYNC B1 ;  /* 0x0000000000017941 */ /* 0x000fea0003800000 */
.L_x_47:
        /* <DEDUP_REMOVED lines=12> */
.L_x_50:
[----:B------:R-:W-:Y:S05]  /*11680*/  BSYNC B1 ;  /* 0x0000000000017941 */ /* 0x000fea0003800000 */
.L_x_49:
        /* <DEDUP_REMOVED lines=12> */
.L_x_52:
[----:B------:R-:W-:Y:S05]  /*11750*/  BSYNC B1 ;  /* 0x0000000000017941 */ /* 0x000fea0003800000 */
.L_x_51:
        /* <DEDUP_REMOVED lines=12> */
.L_x_54:
[----:B------:R-:W-:Y:S05]  /*11820*/  BSYNC B1 ;  /* 0x0000000000017941 */ /* 0x000fea0003800000 */
.L_x_53:
        /* <DEDUP_REMOVED lines=12> */
.L_x_56:
[----:B------:R-:W-:Y:S05]  /*118f0*/  BSYNC B1 ;  /* 0x0000000000017941 */ /* 0x000fea0003800000 */
.L_x_55:
        /* <DEDUP_REMOVED lines=12> */
.L_x_58:
[----:B------:R-:W-:Y:S05]  /*119c0*/  BSYNC B1 ;  /* 0x0000000000017941 */ /* 0x000fea0003800000 */
.L_x_57:
        /* <DEDUP_REMOVED lines=12> */
.L_x_60:
[----:B------:R-:W-:Y:S05]  /*11a90*/  BSYNC B1 ;  /* 0x0000000000017941 */ /* 0x000fea0003800000 */
.L_x_59:
        /* <DEDUP_REMOVED lines=12> */
.L_x_62:
[----:B------:R-:W-:Y:S05]  /*11b60*/  BSYNC B1 ;  /* 0x0000000000017941 */ /* 0x000fea0003800000 */
.L_x_61:
        /* <DEDUP_REMOVED lines=12> */
.L_x_64:
[----:B------:R-:W-:Y:S05]  /*11c30*/  BSYNC B1 ;  /* 0x0000000000017941 */ /* 0x000fea0003800000 */
.L_x_63:
        /* <DEDUP_REMOVED lines=12> */
.L_x_66:
[----:B------:R-:W-:Y:S05]  /*11d00*/  BSYNC B1 ;  /* 0x0000000000017941 */ /* 0x000fea0003800000 */
.L_x_65:
        /* <DEDUP_REMOVED lines=12> */
.L_x_68:
[----:B------:R-:W-:Y:S05]  /*11dd0*/  BSYNC B1 ;  /* 0x0000000000017941 */ /* 0x000fea0003800000 */
.L_x_67:
        /* <DEDUP_REMOVED lines=12> */
.L_x_70:
[----:B------:R-:W-:Y:S05]  /*11ea0*/  BSYNC B1 ;  /* 0x0000000000017941 */ /* 0x000fea0003800000 */
.L_x_69:
        /* <DEDUP_REMOVED lines=12> */
.L_x_72:
[----:B------:R-:W-:Y:S05]  /*11f70*/  BSYNC B1 ;  /* 0x0000000000017941 */ /* 0x000fea0003800000 */
.L_x_71:
        /* <DEDUP_REMOVED lines=12> */
.L_x_74:
[----:B------:R-:W-:Y:S05]  /*12040*/  BSYNC B1 ;  /* 0x0000000000017941 */ /* 0x000fea0003800000 */
.L_x_73:
        /* <DEDUP_REMOVED lines=12> */
.L_x_76:
[----:B------:R-:W-:Y:S05]  /*12110*/  BSYNC B1 ;  /* 0x0000000000017941 */ /* 0x000fea0003800000 */
.L_x_75:
        /* <DEDUP_REMOVED lines=12> */
.L_x_78:
[----:B------:R-:W-:Y:S05]  /*121e0*/  BSYNC B1 ;  /* 0x0000000000017941 */ /* 0x000fea0003800000 */
.L_x_77:
        /* <DEDUP_REMOVED lines=12> */
.L_x_80:
[----:B------:R-:W-:Y:S05]  /*122b0*/  BSYNC B1 ;  /* 0x0000000000017941 */ /* 0x000fea0003800000 */
.L_x_79:
        /* <DEDUP_REMOVED lines=12> */
.L_x_82:
[----:B------:R-:W-:Y:S05]  /*12380*/  BSYNC B1 ;  /* 0x0000000000017941 */ /* 0x000fea0003800000 */
.L_x_81:
        /* <DEDUP_REMOVED lines=12> */
.L_x_84:
[----:B------:R-:W-:Y:S05]  /*12450*/  BSYNC B1 ;  /* 0x0000000000017941 */ /* 0x000fea0003800000 */
.L_x_83:
        /* <DEDUP_REMOVED lines=12> */
.L_x_86:
[----:B------:R-:W-:Y:S05]  /*12520*/  BSYNC B1 ;  /* 0x0000000000017941 */ /* 0x000fea0003800000 */
.L_x_85:
        /* <DEDUP_REMOVED lines=12> */
.L_x_88:
[----:B------:R-:W-:Y:S05]  /*125f0*/  BSYNC B1 ;  /* 0x0000000000017941 */ /* 0x000fea0003800000 */
.L_x_87:
        /* <DEDUP_REMOVED lines=12> */
.L_x_90:
[----:B------:R-:W-:Y:S05]  /*126c0*/  BSYNC B1 ;  /* 0x0000000000017941 */ /* 0x000fea0003800000 */
.L_x_89:
        /* <DEDUP_REMOVED lines=12> */
.L_x_92:
[----:B------:R-:W-:Y:S05]  /*12790*/  BSYNC B1 ;  /* 0x0000000000017941 */ /* 0x000fea0003800000 */
.L_x_91:
        /* <DEDUP_REMOVED lines=12> */
.L_x_94:
[----:B------:R-:W-:Y:S05]  /*12860*/  BSYNC B1 ;  /* 0x0000000000017941 */ /* 0x000fea0003800000 */
.L_x_93:
        /* <DEDUP_REMOVED lines=12> */
.L_x_96:
[----:B------:R-:W-:Y:S05]  /*12930*/  BSYNC B1 ;  /* 0x0000000000017941 */ /* 0x000fea0003800000 */
.L_x_95:
        /* <DEDUP_REMOVED lines=12> */
.L_x_98:
[----:B------:R-:W-:Y:S05]  /*12a00*/  BSYNC B1 ;  /* 0x0000000000017941 */ /* 0x000fea0003800000 */
.L_x_97:
        /* <DEDUP_REMOVED lines=12> */
.L_x_100:
[----:B------:R-:W-:Y:S05]  /*12ad0*/  BSYNC B1 ;  /* 0x0000000000017941 */ /* 0x000fea0003800000 */
.L_x_99:
        /* <DEDUP_REMOVED lines=12> */
.L_x_102:
[----:B------:R-:W-:Y:S05]  /*12ba0*/  BSYNC B1 ;  /* 0x0000000000017941 */ /* 0x000fea0003800000 */
.L_x_101:
        /* <DEDUP_REMOVED lines=12> */
.L_x_104:
[----:B------:R-:W-:Y:S05]  /*12c70*/  BSYNC B1 ;  /* 0x0000000000017941 */ /* 0x000fea0003800000 */
.L_x_103:
        /* <DEDUP_REMOVED lines=12> */
.L_x_106:
[----:B------:R-:W-:Y:S05]  /*12d40*/  BSYNC B1 ;  /* 0x0000000000017941 */ /* 0x000fea0003800000 */
.L_x_105:
        /* <DEDUP_REMOVED lines=12> */
.L_x_108:
[----:B------:R-:W-:Y:S05]  /*12e10*/  BSYNC B1 ;  /* 0x0000000000017941 */ /* 0x000fea0003800000 */
.L_x_107:
        /* <DEDUP_REMOVED lines=12> */
.L_x_110:
[----:B------:R-:W-:Y:S05]  /*12ee0*/  BSYNC B1 ;  /* 0x0000000000017941 */ /* 0x000fea0003800000 */
.L_x_109:
        /* <DEDUP_REMOVED lines=12> */
.L_x_112:
[----:B------:R-:W-:Y:S05]  /*12fb0*/  BSYNC B1 ;  /* 0x0000000000017941 */ /* 0x000fea0003800000 */
.L_x_111:
        /* <DEDUP_REMOVED lines=12> */
.L_x_114:
[----:B------:R-:W-:Y:S05]  /*13080*/  BSYNC B1 ;  /* 0x0000000000017941 */ /* 0x000fea0003800000 */
.L_x_113:
        /* <DEDUP_REMOVED lines=12> */
.L_x_116:
[----:B------:R-:W-:Y:S05]  /*13150*/  BSYNC B1 ;  /* 0x0000000000017941 */ /* 0x000fea0003800000 */
.L_x_115:
        /* <DEDUP_REMOVED lines=12> */
.L_x_118:
[----:B------:R-:W-:Y:S05]  /*13220*/  BSYNC B1 ;  /* 0x0000000000017941 */ /* 0x000fea0003800000 */
.L_x_117:
        /* <DEDUP_REMOVED lines=12> */
.L_x_120:
[----:B------:R-:W-:Y:S05]  /*132f0*/  BSYNC B1 ;  /* 0x0000000000017941 */ /* 0x000fea0003800000 */
.L_x_119:
        /* <DEDUP_REMOVED lines=12> */
.L_x_122:
[----:B------:R-:W-:Y:S05]  /*133c0*/  BSYNC B1 ;  /* 0x0000000000017941 */ /* 0x000fea0003800000 */
.L_x_121:
[----:B-----5:R-:W-:Y:S01]  /*133d0*/  LOP3.LUT R4, R4, 0xff, RZ, 0xc0, !PT ;  /* 0x000000ff04047812 */ /* 0x020fe200078ec0ff */
[----:B------:R-:W-:Y:S01]  /*133e0*/  BSSY B1, `(.L_x_123) ;  /* 0x000000b000017945 */ /* 0x000fe20003800000 */
[----:B------:R-:W-:Y:S02]  /*133f0*/  ISETP.LT.OR P2, PT, R0, 0x52, !P1 ;  /* 0x000000520000780c */ /* 0x000fe40004f41670 */
[----:B------:R-:W-:-:S05]  /*13400*/  F2FP.F16.E5M2.UNPACK_B R4, R4 ;  /* 0x00000004ff04723e */ /* 0x000fca00020004ff */
[----:B------:R-:W-:-:S05]  /*13410*/  HADD2.F32 R4, -RZ, R4.H0_H0 ;  /* 0x20000004ff047230 */ /* 0x000fca0000004100 */
[----:B------:R-:W-:-:S04]  /*13420*/  FMUL R4, R4, UR21 ;  /* 0x0000001504047c20 */ /* 0x000fc80008400000 */
[----:B------:R-:W-:-:S05]  /*13430*/  FFMA R4, R173, UR20, R4 ;  /* 0x00000014ad047c23 */ /* 0x000fca0008000004 */
[----:B------:R-:W-:Y:S02]  /*13440*/  F2FP.SATFINITE.E5M2.F32.PACK_AB_MERGE_C R5, RZ, R4, RZ ;  /* 0x00000004ff05723e */ /* 0x000fe400048060ff */
[----:B------:R-:W-:-:S03]  /*13450*/  PRMT R4, RZ, 0x7610, R4 ;  /* 0x00007610ff047816 */ /* 0x000fc60000000004 */
[----:B------:R0:W-:Y:S01]  /*13460*/  @!P3 STG.E.U8 desc[UR14][R26.64+0x50], R5 ;  /* 0x000050051a00b986 */ /* 0x0001e2000c10110e */
[----:B------:R-:W-:Y:S05]  /*13470*/  @P2 BRA `(.L_x_124) ;  /* 0x0000000000042947 */ /* 0x000fea0003800000 */
[----:B------:R0:W5:Y:S02]  /*13480*/  LDG.E.U8 R4, desc[UR14][R2.64+0x51] ;  /* 0x0000510e02047981 */ /* 0x000164000c1e1100 */
.L_x_124:
[----:B------:R-:W-:Y:S05]  /*13490*/  BSYNC B1 ;  /* 0x0000000000017941 */ /* 0x000fea0003800000 */
.L_x_123:
[----:B-----5:R-:W-:Y:S01]  /*134a0*/  LOP3.LUT R4, R4, 0xff, RZ, 0xc0, !PT ;  /* 0x000000ff04047812 */ /* 0x020fe200078ec0ff */
[----:B------:R-:W-:Y:S01]  /*134b0*/  BSSY B1, `(.L_x_125) ;  /* 0x000000b000017945 */ /* 0x000fe20003800000 */
[----:B------:R-:W-:Y:S02]  /*134c0*/  ISETP.LT.OR P3, PT, R0, 0x59, !P0 ;  /* 0x000000590000780c */ /* 0x000fe40004761670 */
[----:B------:R-:W-:-:S05]  /*134d0*/  F2FP.F16.E5M2.UNPACK_B R4, R4 ;  /* 0x00000004ff04723e */ /* 0x000fca00020004ff */
[----:B------:R-:W-:-:S05]  /*134e0*/  HADD2.F32 R4, -RZ, R4.H0_H0 ;  /* 0x20000004ff047230 */ /* 0x000fca0000004100 */
[----:B------:R-:W-:-:S04]  /*134f0*/  FMUL R4, R4, UR21 ;  /* 0x0000001504047c20 */ /* 0x000fc80008400000 */
[----:B------:R-:W-:-:S05]  /*13500*/  FFMA R4, R174, UR20, R4 ;  /* 0x00000014ae047c23 */ /* 0x000fca0008000004 */
[----:B0-----:R-:W-:Y:S02]  /*13510*/  F2FP.SATFINITE.E5M2.F32.PACK_AB_MERGE_C R5, RZ, R4, RZ ;  /* 0x00000004ff05723e */ /* 0x001fe400048060ff */
[----:B------:R-:W-:-:S03]  /*13520*/  PRMT R4, RZ, 0x7610, R4 ;  /* 0x00007610ff047816 */ /* 0x000fc60000000004 */
[----:B------:R0:W-:Y:S01]  /*13530*/  @!P2 STG.E.U8 desc[UR14][R26.64+0x51], R5 ;  /* 0x000051051a00a986 */ /* 0x0001e2000c10110e */
[----:B------:R-:W-:Y:S05]  /*13540*/  @P3 BRA `(.L_x_126) ;  /* 0x0000000000043947 */ /* 0x000fea0003800000 */
[----:B------:R0:W5:Y:S02]  /*13550*/  LDG.E.U8 R4, desc[UR14][R32.64+0x58] ;  /* 0x0000580e20047981 */ /* 0x000164000c1e1100 */
.L_x_126:
[----:B------:R-:W-:Y:S05]  /*13560*/  BSYNC B1 ;  /* 0x0000000000017941 */ /* 0x000fea0003800000 */
.L_x_125:
        /* <DEDUP_REMOVED lines=12> */
.L_x_128:
[----:B------:R-:W-:Y:S05]  /*13630*/  BSYNC B1 ;  /* 0x0000000000017941 */ /* 0x000fea0003800000 */
.L_x_127:
[----:B-----5:R-:W-:Y:S01]  /*13640*/  LOP3.LUT R4, R4, 0xff, RZ, 0xc0, !PT ;  /* 0x000000ff04047812 */ /* 0x020fe200078ec0ff */
[----:B------:R-:W-:Y:S01]  /*13650*/  BSSY B1, `(.L_x_129) ;  /* 0x000000b000017945 */ /* 0x000fe20003800000 */
[----:B------:R-:W-:Y:S02]  /*13660*/  ISETP.LT.OR P3, PT, R0, 0x59, !P1 ;  /* 0x000000590000780c */ /* 0x000fe40004f61670 */
[----:B------:R-:W-:-:S05]  /*13670*/  F2FP.F16.E5M2.UNPACK_B R4, R4 ;  /* 0x00000004ff04723e */ /* 0x000fca00020004ff */
[----:B------:R-:W-:-:S05]  /*13680*/  HADD2.F32 R4, -RZ, R4.H0_H0 ;  /* 0x20000004ff047230 */ /* 0x000fca0000004100 */
[----:B0-----:R-:W-:Y:S01]  /*13690*/  FMUL R5, R4, UR21 ;  /* 0x0000001504057c20 */ /* 0x001fe20008400000 */
[----:B------:R-:W-:-:S03]  /*136a0*/  PRMT R4, RZ, 0x7610, R4 ;  /* 0x00007610ff047816 */ /* 0x000fc60000000004 */
[----:B------:R-:W-:-:S05]  /*136b0*/  FFMA R5, R176, UR20, R5 ;  /* 0x00000014b0057c23 */ /* 0x000fca0008000005 */
[----:B------:R-:W-:-:S05]  /*136c0*/  F2FP.SATFINITE.E5M2.F32.PACK_AB_MERGE_C R5, RZ, R5, RZ ;  /* 0x00000005ff05723e */ /* 0x000fca00048060ff */
[----:B------:R0:W-:Y:S01]  /*136d0*/  @!P2 STG.E.U8 desc[UR14][R24.64+0x59], R5 ;  /* 0x000059051800a986 */ /* 0x0001e2000c10110e */
[----:B------:R-:W-:Y:S05]  /*136e0*/  @P3 BRA `(.L_x_130) ;  /* 0x0000000000043947 */ /* 0x000fea0003800000 */
[----:B------:R0:W5:Y:S02]  /*136f0*/  LDG.E.U8 R4, desc[UR14][R2.64+0x58] ;  /* 0x0000580e02047981 */ /* 0x000164000c1e1100 */
.L_x_130:
[----:B------:R-:W-:Y:S05]  /*13700*/  BSYNC B1 ;  /* 0x0000000000017941 */ /* 0x000fea0003800000 */
.L_x_129:
        /* <DEDUP_REMOVED lines=12> */
.L_x_132:
[----:B------:R-:W-:Y:S05]  /*137d0*/  BSYNC B1 ;  /* 0x0000000000017941 */ /* 0x000fea0003800000 */
.L_x_131:
        /* <DEDUP_REMOVED lines=12> */
.L_x_134:
[----:B------:R-:W-:Y:S05]  /*138a0*/  BSYNC B1 ;  /* 0x0000000000017941 */ /* 0x000fea0003800000 */
.L_x_133:
        /* <DEDUP_REMOVED lines=12> */
.L_x_136:
[----:B------:R-:W-:Y:S05]  /*13970*/  BSYNC B1 ;  /* 0x0000000000017941 */ /* 0x000fea0003800000 */
.L_x_135:
        /* <DEDUP_REMOVED lines=12> */
.L_x_138:
[----:B------:R-:W-:Y:S05]  /*13a40*/  BSYNC B1 ;  /* 0x0000000000017941 */ /* 0x000fea0003800000 */
.L_x_137:
        /* <DEDUP_REMOVED lines=12> */
.L_x_140:
[----:B------:R-:W-:Y:S05]  /*13b10*/  BSYNC B1 ;  /* 0x0000000000017941 */ /* 0x000fea0003800000 */
.L_x_139:
        /* <DEDUP_REMOVED lines=12> */
.L_x_142:
[----:B------:R-:W-:Y:S05]  /*13be0*/  BSYNC B1 ;  /* 0x0000000000017941 */ /* 0x000fea0003800000 */
.L_x_141:
        /* <DEDUP_REMOVED lines=12> */
.L_x_144:
[----:B------:R-:W-:Y:S05]  /*13cb0*/  BSYNC B1 ;  /* 0x0000000000017941 */ /* 0x000fea0003800000 */
.L_x_143:
        /* <DEDUP_REMOVED lines=12> */
.L_x_146:
[----:B------:R-:W-:Y:S05]  /*13d80*/  BSYNC B1 ;  /* 0x0000000000017941 */ /* 0x000fea0003800000 */
.L_x_145:
        /* <DEDUP_REMOVED lines=12> */
.L_x_148:
[----:B------:R-:W-:Y:S05]  /*13e50*/  BSYNC B1 ;  /* 0x0000000000017941 */ /* 0x000fea0003800000 */
.L_x_147:
        /* <DEDUP_REMOVED lines=12> */
.L_x_150:
[----:B------:R-:W-:Y:S05]  /*13f20*/  BSYNC B1 ;  /* 0x0000000000017941 */ /* 0x000fea0003800000 */
.L_x_149:
        /* <DEDUP_REMOVED lines=12> */
.L_x_152:
[----:B------:R-:W-:Y:S05]  /*13ff0*/  BSYNC B1 ;  /* 0x0000000000017941 */ /* 0x000fea0003800000 */
.L_x_151:
        /* <DEDUP_REMOVED lines=12> */
.L_x_154:
[----:B------:R-:W-:Y:S05]  /*140c0*/  BSYNC B1 ;  /* 0x0000000000017941 */ /* 0x000fea0003800000 */
.L_x_153:
        /* <DEDUP_REMOVED lines=12> */
.L_x_156:
[----:B------:R-:W-:Y:S05]  /*14190*/  BSYNC B1 ;  /* 0x0000000000017941 */ /* 0x000fea0003800000 */
.L_x_155:
        /* <DEDUP_REMOVED lines=12> */
.L_x_158:
[----:B------:R-:W-:Y:S05]  /*14260*/  BSYNC B1 ;  /* 0x0000000000017941 */ /* 0x000fea0003800000 */
.L_x_157:
        /* <DEDUP_REMOVED lines=12> */
.L_x_160:
[----:B------:R-:W-:Y:S05]  /*14330*/  BSYNC B1 ;  /* 0x0000000000017941 */ /* 0x000fea0003800000 */
.L_x_159:
        /* <DEDUP_REMOVED lines=12> */
.L_x_162:
[----:B------:R-:W-:Y:S05]  /*14400*/  BSYNC B1 ;  /* 0x0000000000017941 */ /* 0x000fea0003800000 */
.L_x_161:
        /* <DEDUP_REMOVED lines=12> */
.L_x_164:
[----:B------:R-:W-:Y:S05]  /*144d0*/  BSYNC B1 ;  /* 0x0000000000017941 */ /* 0x000fea0003800000 */
.L_x_163:
        /* <DEDUP_REMOVED lines=12> */
.L_x_166:
[----:B------:R-:W-:Y:S05]  /*145a0*/  BSYNC B1 ;  /* 0x0000000000017941 */ /* 0x000fea0003800000 */
.L_x_165:
        /* <DEDUP_REMOVED lines=12> */
.L_x_168:
[----:B------:R-:W-:Y:S05]  /*14670*/  BSYNC B1 ;  /* 0x0000000000017941 */ /* 0x000fea0003800000 */
.L_x_167:
        /* <DEDUP_REMOVED lines=12> */
.L_x_170:
[----:B------:R-:W-:Y:S05]  /*14740*/  BSYNC B1 ;  /* 0x0000000000017941 */ /* 0x000fea0003800000 */
.L_x_169:
        /* <DEDUP_REMOVED lines=12> */
.L_x_172:
[----:B------:R-:W-:Y:S05]  /*14810*/  BSYNC B1 ;  /* 0x0000000000017941 */ /* 0x000fea0003800000 */
.L_x_171:
        /* <DEDUP_REMOVED lines=12> */
.L_x_174:
[----:B------:R-:W-:Y:S05]  /*148e0*/  BSYNC B1 ;  /* 0x0000000000017941 */ /* 0x000fea0003800000 */
.L_x_173:
        /* <DEDUP_REMOVED lines=12> */
.L_x_176:
[----:B------:R-:W-:Y:S05]  /*149b0*/  BSYNC B1 ;  /* 0x0000000000017941 */ /* 0x000fea0003800000 */
.L_x_175:
        /* <DEDUP_REMOVED lines=12> */
.L_x_178:
[----:B------:R-:W-:Y:S05]  /*14a80*/  BSYNC B1 ;  /* 0x0000000000017941 */ /* 0x000fea0003800000 */
.L_x_177:
        /* <DEDUP_REMOVED lines=12> */
.L_x_180:
[----:B------:R-:W-:Y:S05]  /*14b50*/  BSYNC B1 ;  /* 0x0000000000017941 */ /* 0x000fea0003800000 */
.L_x_179:
        /* <DEDUP_REMOVED lines=12> */
.L_x_182:
[----:B------:R-:W-:Y:S05]  /*14c20*/  BSYNC B1 ;  /* 0x0000000000017941 */ /* 0x000fea0003800000 */
.L_x_181:
        /* <DEDUP_REMOVED lines=12> */
.L_x_184:
[----:B------:R-:W-:Y:S05]  /*14cf0*/  BSYNC B1 ;  /* 0x0000000000017941 */ /* 0x000fea0003800000 */
.L_x_183:
        /* <DEDUP_REMOVED lines=12> */
.L_x_186:
[----:B------:R-:W-:Y:S05]  /*14dc0*/  BSYNC B1 ;  /* 0x0000000000017941 */ /* 0x000fea0003800000 */
.L_x_185:
        /* <DEDUP_REMOVED lines=12> */
.L_x_188:
[----:B------:R-:W-:Y:S05]  /*14e90*/  BSYNC B1 ;  /* 0x0000000000017941 */ /* 0x000fea0003800000 */
.L_x_187:
        /* <DEDUP_REMOVED lines=12> */
.L_x_190:
[----:B------:R-:W-:Y:S05]  /*14f60*/  BSYNC B1 ;  /* 0x0000000000017941 */ /* 0x000fea0003800000 */
.L_x_189:
        /* <DEDUP_REMOVED lines=12> */
.L_x_192:
[----:B------:R-:W-:Y:S05]  /*15030*/  BSYNC B1 ;  /* 0x0000000000017941 */ /* 0x000fea0003800000 */
.L_x_191:
        /* <DEDUP_REMOVED lines=12> */
.L_x_194:
[----:B------:R-:W-:Y:S05]  /*15100*/  BSYNC B1 ;  /* 0x0000000000017941 */ /* 0x000fea0003800000 */
.L_x_193:
        /* <DEDUP_REMOVED lines=12> */
.L_x_196:
[----:B------:R-:W-:Y:S05]  /*151d0*/  BSYNC B1 ;  /* 0x0000000000017941 */ /* 0x000fea0003800000 */
.L_x_195:
        /* <DEDUP_REMOVED lines=12> */
.L_x_198:
[----:B------:R-:W-:Y:S05]  /*152a0*/  BSYNC B1 ;  /* 0x0000000000017941 */ /* 0x000fea0003800000 */
.L_x_197:
        /* <DEDUP_REMOVED lines=12> */
.L_x_200:
[----:B------:R-:W-:Y:S05]  /*15370*/  BSYNC B1 ;  /* 0x0000000000017941 */ /* 0x000fea0003800000 */
.L_x_199:
        /* <DEDUP_REMOVED lines=12> */
.L_x_202:
[----:B------:R-:W-:Y:S05]  /*15440*/  BSYNC B1 ;  /* 0x0000000000017941 */ /* 0x000fea0003800000 */
.L_x_201:
        /* <DEDUP_REMOVED lines=12> */
.L_x_204:
[----:B------:R-:W-:Y:S05]  /*15510*/  BSYNC B1 ;  /* 0x0000000000017941 */ /* 0x000fea0003800000 */
.L_x_203:
        /* <DEDUP_REMOVED lines=12> */
.L_x_206:
[----:B------:R-:W-:Y:S05]  /*155e0*/  BSYNC B1 ;  /* 0x0000000000017941 */ /* 0x000fea0003800000 */
.L_x_205:
        /* <DEDUP_REMOVED lines=12> */
.L_x_208:
[----:B------:R-:W-:Y:S05]  /*156b0*/  BSYNC B1 ;  /* 0x0000000000017941 */ /* 0x000fea0003800000 */
.L_x_207:
        /* <DEDUP_REMOVED lines=12> */
.L_x_210:
[----:B------:R-:W-:Y:S05]  /*15780*/  BSYNC B1 ;  /* 0x0000000000017941 */ /* 0x000fea0003800000 */
.L_x_209:
        /* <DEDUP_REMOVED lines=12> */
.L_x_212:
[----:B------:R-:W-:Y:S05]  /*15850*/  BSYNC B1 ;  /* 0x0000000000017941 */ /* 0x000fea0003800000 */
.L_x_211:
        /* <DEDUP_REMOVED lines=12> */
.L_x_214:
[----:B------:R-:W-:Y:S05]  /*15920*/  BSYNC B1 ;  /* 0x0000000000017941 */ /* 0x000fea0003800000 */
.L_x_213:
        /* <DEDUP_REMOVED lines=12> */
.L_x_216:
[----:B------:R-:W-:Y:S05]  /*159f0*/  BSYNC B1 ;  /* 0x0000000000017941 */ /* 0x000fea0003800000 */
.L_x_215:
        /* <DEDUP_REMOVED lines=12> */
.L_x_218:
[----:B------:R-:W-:Y:S05]  /*15ac0*/  BSYNC B1 ;  /* 0x0000000000017941 */ /* 0x000fea0003800000 */
.L_x_217:
        /* <DEDUP_REMOVED lines=12> */
.L_x_220:
[----:B------:R-:W-:Y:S05]  /*15b90*/  BSYNC B1 ;  /* 0x0000000000017941 */ /* 0x000fea0003800000 */
.L_x_219:
        /* <DEDUP_REMOVED lines=12> */
.L_x_222:
[----:B------:R-:W-:Y:S05]  /*15c60*/  BSYNC B1 ;  /* 0x0000000000017941 */ /* 0x000fea0003800000 */
.L_x_221:
        /* <DEDUP_REMOVED lines=12> */
.L_x_224:
[----:B------:R-:W-:Y:S05]  /*15d30*/  BSYNC B1 ;  /* 0x0000000000017941 */ /* 0x000fea0003800000 */
.L_x_223:
        /* <DEDUP_REMOVED lines=12> */
.L_x_226:
[----:B------:R-:W-:Y:S05]  /*15e00*/  BSYNC B1 ;  /* 0x0000000000017941 */ /* 0x000fea0003800000 */
.L_x_225:
        /* <DEDUP_REMOVED lines=12> */
.L_x_228:
[----:B------:R-:W-:Y:S05]  /*15ed0*/  BSYNC B1 ;  /* 0x0000000000017941 */ /* 0x000fea0003800000 */
.L_x_227:
        /* <DEDUP_REMOVED lines=12> */
.L_x_230:
[----:B------:R-:W-:Y:S05]  /*15fa0*/  BSYNC B1 ;  /* 0x0000000000017941 */ /* 0x000fea0003800000 */
.L_x_229:
        /* <DEDUP_REMOVED lines=12> */
.L_x_232:
[----:B------:R-:W-:Y:S05]  /*16070*/  BSYNC B1 ;  /* 0x0000000000017941 */ /* 0x000fea0003800000 */
.L_x_231:
        /* <DEDUP_REMOVED lines=12> */
.L_x_234:
[----:B------:R-:W-:Y:S05]  /*16140*/  BSYNC B1 ;  /* 0x0000000000017941 */ /* 0x000fea0003800000 */
.L_x_233:
        /* <DEDUP_REMOVED lines=12> */
.L_x_236:
[----:B------:R-:W-:Y:S05]  /*16210*/  BSYNC B1 ;  /* 0x0000000000017941 */ /* 0x000fea0003800000 */
.L_x_235:
        /* <DEDUP_REMOVED lines=12> */
.L_x_238:
[----:B------:R-:W-:Y:S05]  /*162e0*/  BSYNC B1 ;  /* 0x0000000000017941 */ /* 0x000fea0003800000 */
.L_x_237:
        /* <DEDUP_REMOVED lines=12> */
.L_x_240:
[----:B------:R-:W-:Y:S05]  /*163b0*/  BSYNC B1 ;  /* 0x0000000000017941 */ /* 0x000fea0003800000 */
.L_x_239:
        /* <DEDUP_REMOVED lines=12> */
.L_x_242:
[----:B------:R-:W-:Y:S05]  /*16480*/  BSYNC B1 ;  /* 0x0000000000017941 */ /* 0x000fea0003800000 */
.L_x_241:
        /* <DEDUP_REMOVED lines=12> */
.L_x_244:
[----:B------:R-:W-:Y:S05]  /*16550*/  BSYNC B1 ;  /* 0x0000000000017941 */ /* 0x000fea0003800000 */
.L_x_243:
        /* <DEDUP_REMOVED lines=12> */
.L_x_246:
[----:B------:R-:W-:Y:S05]  /*16620*/  BSYNC B1 ;  /* 0x0000000000017941 */ /* 0x000fea0003800000 */
.L_x_245:
        /* <DEDUP_REMOVED lines=12> */
.L_x_248:
[----:B------:R-:W-:Y:S05]  /*166f0*/  BSYNC B1 ;  /* 0x0000000000017941 */ /* 0x000fea0003800000 */
.L_x_247:
        /* <DEDUP_REMOVED lines=12> */
.L_x_250:
[----:B------:R-:W-:Y:S05]  /*167c0*/  BSYNC B1 ;  /* 0x0000000000017941 */ /* 0x000fea0003800000 */
.L_x_249:
        /* <DEDUP_REMOVED lines=12> */
.L_x_252:
[----:B------:R-:W-:Y:S05]  /*16890*/  BSYNC B1 ;  /* 0x0000000000017941 */ /* 0x000fea0003800000 */
.L_x_251:
[----:B0-----:R-:W2:Y:S01]  /*168a0*/  LDL.LU R5, [R1+0x200] ;  /* 0x0002000001057983 */ /* 0x001ea20000300800 */
[----:B-----5:R-:W-:Y:S01]  /*168b0*/  LOP3.LUT R4, R4, 0xff, RZ, 0xc0, !PT ;  /* 0x000000ff04047812 */ /* 0x020fe200078ec0ff */
[----:B------:R-:W-:Y:S01]  /*168c0*/  BSSY B1, `(.L_x_253) ;  /* 0x000000b000017945 */ /* 0x000fe20003800000 */
[----:B------:R-:W-:Y:S02]  /*168d0*/  ISETP.LT.OR P3, PT, R0, 0xd9, !P0 ;  /* 0x000000d90000780c */ /* 0x000fe40004761670 */
[----:B------:R-:W-:-:S05]  /*168e0*/  F2FP.F16.E5M2.UNPACK_B R4, R4 ;  /* 0x00000004ff04723e */ /* 0x000fca00020004ff */
[----:B------:R-:W-:-:S05]  /*168f0*/  HADD2.F32 R4, -RZ, R4.H0_H0 ;  /* 0x20000004ff047230 */ /* 0x000fca0000004100 */
[----:B------:R-:W-:-:S04]  /*16900*/  FMUL R4, R4, UR21 ;  /* 0x0000001504047c20 */ /* 0x000fc80008400000 */
[----:B--2---:R-:W-:-:S05]  /*16910*/  FFMA R4, R5, UR20, R4 ;  /* 0x0000001405047c23 */ /* 0x004fca0008000004 */
[----:B------:R-:W-:Y:S02]  /*16920*/  F2FP.SATFINITE.E5M2.F32.PACK_AB_MERGE_C R5, RZ, R4, RZ ;  /* 0x00000004ff05723e */ /* 0x000fe400048060ff */
[----:B------:R-:W-:-:S03]  /*16930*/  PRMT R4, RZ, 0x7610, R4 ;  /* 0x00007610ff047816 */ /* 0x000fc60000000004 */
[----:B------:R0:W-:Y:S01]  /*16940*/  @!P2 STG.E.U8 desc[UR14][R26.64+0xd1], R5 ;  /* 0x0000d1051a00a986 */ /* 0x0001e2000c10110e */
[----:B------:R-:W-:Y:S05]  /*16950*/  @P3 BRA `(.L_x_254) ;  /* 0x0000000000043947 */ /* 0x000fea0003800000 */
[----:B------:R2:W5:Y:S02]  /*16960*/  LDG.E.U8 R4, desc[UR14][R32.64+0xd8] ;  /* 0x0000d80e20047981 */ /* 0x000564000c1e1100 */
.L_x_254:
[----:B------:R-:W-:Y:S05]  /*16970*/  BSYNC B1 ;  /* 0x0000000000017941 */ /* 0x000fea0003800000 */
.L_x_253:
[----:B0-----:R-:W3:Y:S01]  /*16980*/  LDL.LU R5, [R1+0x204] ;  /* 0x0002040001057983 */ /* 0x001ee20000300800 */
[----:B-----5:R-:W-:Y:S01]  /*16990*/  LOP3.LUT R4, R4, 0xff, RZ, 0xc0, !PT ;  /* 0x000000ff04047812 */ /* 0x020fe200078ec0ff */
[----:B------:R-:W-:Y:S01]  /*169a0*/  BSSY B1, `(.L_x_255) ;  /* 0x000000b000017945 */ /* 0x000fe20003800000 */
[----:B------:R-:W-:Y:S02]  /*169b0*/  ISETP.LT.OR P2, PT, R0, 0xda, !P0 ;  /* 0x000000da0000780c */ /* 0x000fe40004741670 */
[----:B------:R-:W-:-:S05]  /*169c0*/  F2FP.F16.E5M2.UNPACK_B R4, R4 ;  /* 0x00000004ff04723e */ /* 0x000fca00020004ff */
[----:B------:R-:W-:-:S05]  /*169d0*/  HADD2.F32 R4, -RZ, R4.H0_H0 ;  /* 0x20000004ff047230 */ /* 0x000fca0000004100 */
[----:B------:R-:W-:-:S04]  /*169e0*/  FMUL R4, R4, UR21 ;  /* 0x0000001504047c20 */ /* 0x000fc80008400000 */
[----:B---3--:R-:W-:-:S05]  /*169f0*/  FFMA R4, R5, UR20, R4 ;  /* 0x0000001405047c23 */ /* 0x008fca0008000004 */
[----:B------:R-:W-:Y:S02]  /*16a00*/  F2FP.SATFINITE.E5M2.F32.PACK_AB_MERGE_C R5, RZ, R4, RZ ;  /* 0x00000004ff05723e */ /* 0x000fe400048060ff */
[----:B------:R-:W-:-:S03]  /*16a10*/  PRMT R4, RZ, 0x7610, R4 ;  /* 0x00007610ff047816 */ /* 0x000fc60000000004 */
[----:B------:R0:W-:Y:S01]  /*16a20*/  @!P3 STG.E.U8 desc[UR14][R24.64+0xd8], R5 ;  /* 0x0000d8051800b986 */ /* 0x0001e2000c10110e */
[----:B------:R-:W-:Y:S05]  /*16a30*/  @P2 BRA `(.L_x_256) ;  /* 0x0000000000042947 */ /* 0x000fea0003800000 */
[----:B------:R3:W5:Y:S02]  /*16a40*/  LDG.E.U8 R4, desc[UR14][R32.64+0xd9] ;  /* 0x0000d90e20047981 */ /* 0x000764000c1e1100 */
.L_x_256:
[----:B------:R-:W-:Y:S05]  /*16a50*/  BSYNC B1 ;  /* 0x0000000000017941 */ /* 0x000fea0003800000 */
.L_x_255:
        /* <DEDUP_REMOVED lines=13> */
.L_x_258:
[----:B------:R-:W-:Y:S05]  /*16b30*/  BSYNC B1 ;  /* 0x0000000000017941 */ /* 0x000fea0003800000 */
.L_x_257:
        /* <DEDUP_REMOVED lines=13> */
.L_x_260:
[----:B------:R-:W-:Y:S05]  /*16c10*/  BSYNC B1 ;  /* 0x0000000000017941 */ /* 0x000fea0003800000 */
.L_x_259:
        /* <DEDUP_REMOVED lines=13> */
.L_x_262:
[----:B------:R-:W-:Y:S05]  /*16cf0*/  BSYNC B1 ;  /* 0x0000000000017941 */ /* 0x000fea0003800000 */
.L_x_261:
        /* <DEDUP_REMOVED lines=13> */
.L_x_264:
[----:B------:R-:W-:Y:S05]  /*16dd0*/  BSYNC B1 ;  /* 0x0000000000017941 */ /* 0x000fea0003800000 */
.L_x_263:
        /* <DEDUP_REMOVED lines=13> */
.L_x_266:
[----:B------:R-:W-:Y:S05]  /*16eb0*/  BSYNC B1 ;  /* 0x0000000000017941 */ /* 0x000fea0003800000 */
.L_x_265:
        /* <DEDUP_REMOVED lines=13> */
.L_x_268:
[----:B------:R-:W-:Y:S05]  /*16f90*/  BSYNC B1 ;  /* 0x0000000000017941 */ /* 0x000fea0003800000 */
.L_x_267:
        /* <DEDUP_REMOVED lines=13> */
.L_x_270:
[----:B------:R-:W-:Y:S05]  /*17070*/  BSYNC B1 ;  /* 0x0000000000017941 */ /* 0x000fea0003800000 */
.L_x_269:
        /* <DEDUP_REMOVED lines=13> */
.L_x_272:
[----:B------:R-:W-:Y:S05]  /*17150*/  BSYNC B1 ;  /* 0x0000000000017941 */ /* 0x000fea0003800000 */
.L_x_271:
        /* <DEDUP_REMOVED lines=13> */
.L_x_274:
[----:B------:R-:W-:Y:S05]  /*17230*/  BSYNC B1 ;  /* 0x0000000000017941 */ /* 0x000fea0003800000 */
.L_x_273:
        /* <DEDUP_REMOVED lines=13> */
.L_x_276:
[----:B------:R-:W-:Y:S05]  /*17310*/  BSYNC B1 ;  /* 0x0000000000017941 */ /* 0x000fea0003800000 */
.L_x_275:
        /* <DEDUP_REMOVED lines=13> */
.L_x_278:
[----:B------:R-:W-:Y:S05]  /*173f0*/  BSYNC B1 ;  /* 0x0000000000017941 */ /* 0x000fea0003800000 */
.L_x_277:
        /* <DEDUP_REMOVED lines=13> */
.L_x_280:
[----:B------:R-:W-:Y:S05]  /*174d0*/  BSYNC B1 ;  /* 0x0000000000017941 */ /* 0x000fea0003800000 */
.L_x_279:
        /* <DEDUP_REMOVED lines=13> */
.L_x_282:
[----:B------:R-:W-:Y:S05]  /*175b0*/  BSYNC B1 ;  /* 0x0000000000017941 */ /* 0x000fea0003800000 */
.L_x_281:
        /* <DEDUP_REMOVED lines=13> */
.L_x_284:
[----:B------:R-:W-:Y:S05]  /*17690*/  BSYNC B1 ;  /* 0x0000000000017941 */ /* 0x000fea0003800000 */
.L_x_283:
        /* <DEDUP_REMOVED lines=13> */
.L_x_286:
[----:B------:R-:W-:Y:S05]  /*17770*/  BSYNC B1 ;  /* 0x0000000000017941 */ /* 0x000fea0003800000 */
.L_x_285:
        /* <DEDUP_REMOVED lines=13> */
.L_x_288:
[----:B------:R-:W-:Y:S05]  /*17850*/  BSYNC B1 ;  /* 0x0000000000017941 */ /* 0x000fea0003800000 */
.L_x_287:
        /* <DEDUP_REMOVED lines=13> */
.L_x_290:
[----:B------:R-:W-:Y:S05]  /*17930*/  BSYNC B1 ;  /* 0x0000000000017941 */ /* 0x000fea0003800000 */
.L_x_289:
        /* <DEDUP_REMOVED lines=13> */
.L_x_292:
[----:B------:R-:W-:Y:S05]  /*17a10*/  BSYNC B1 ;  /* 0x0000000000017941 */ /* 0x000fea0003800000 */
.L_x_291:
[----:B------:R-:W2:Y:S01]  /*17a20*/  LDL.LU R7, [R1+0x250] ;  /* 0x0002500001077983 */ /* 0x000ea20000300800 */
[----:B-----5:R-:W-:Y:S01]  /*17a30*/  LOP3.LUT R4, R4, 0xff, RZ, 0xc0, !PT ;  /* 0x000000ff04047812 */ /* 0x020fe200078ec0ff */
[----:B------:R-:W-:Y:S01]  /*17a40*/  BSSY B1, `(.L_x_293) ;  /* 0x0000013000017945 */ /* 0x000fe20003800000 */
[----:B0-----:R-:W-:Y:S02]  /*17a50*/  IADD3 R5, P0, R35, 0x80, RZ ;  /* 0x0000008023057810 */ /* 0x001fe40007f1e0ff */
[----:B------:R-:W-:-:S03]  /*17a60*/  F2FP.F16.E5M2.UNPACK_B R4, R4 ;  /* 0x00000004ff04723e */ /* 0x000fc600020004ff */
[----:B--234-:R-:W-:Y:S01]  /*17a70*/  IMAD.X R2, RZ, RZ, R37, P0 ;  /* 0x000000ffff027224 */ /* 0x01cfe200000e0625 */
[----:B------:R-:W-:Y:S01]  /*17a80*/  ISETP.GE.AND P0, PT, R34, 0x81, PT ;  /* 0x000000812200780c */ /* 0x000fe20003f06270 */
[----:B------:R-:W-:Y:S02]  /*17a90*/  HADD2.F32 R4, -RZ, R4.H0_H0 ;  /* 0x20000004ff047230 */ /* 0x000fe40000004100 */
[----:B------:R-:W-:Y:S01]  /*17aa0*/  IMAD R6, R2, UR6, RZ ;  /* 0x0000000602067c24 */ /* 0x000fe2000f8e02ff */
[----:B------:R-:W-:Y:S01]  /*17ab0*/  ISETP.LT.OR P3, PT, R0, 0x1, !P0 ;  /* 0x000000010000780c */ /* 0x000fe20004761670 */
[----:B------:R-:W-:-:S04]  /*17ac0*/  IMAD.WIDE.U32 R2, R5, UR6, R38 ;  /* 0x0000000605027c25 */ /* 0x000fc8000f8e0026 */
[----:B------:R-:W-:Y:S01]  /*17ad0*/  FMUL R4, R4, UR21 ;  /* 0x0000001504047c20 */ /* 0x000fe20008400000 */
[----:B------:R-:W-:Y:S01]  /*17ae0*/  IMAD R5, R5, UR7, R6 ;  /* 0x0000000705057c24 */ /* 0x000fe2000f8e0206 */
[----:B------:R-:W-:-:S04]  /*17af0*/  IADD3 R2, P2, R2, UR10, RZ ;  /* 0x0000000a02027c10 */ /* 0x000fc8000ff5e0ff */
[----:B------:R-:W-:Y:S01]  /*17b00*/  IADD3.X R3, R3, UR11, R5, P2, !PT ;  /* 0x0000000b03037c10 */ /* 0x000fe200097fe405 */
[----:B------:R-:W-:-:S05]  /*17b10*/  FFMA R4, R7, UR20, R4 ;  /* 0x0000001407047c23 */ /* 0x000fca0008000004 */
[----:B------:R-:W-:Y:S02]  /*17b20*/  F2FP.SATFINITE.E5M2.F32.PACK_AB_MERGE_C R7, RZ, R4, RZ ;  /* 0x00000004ff07723e */ /* 0x000fe400048060ff */
[----:B------:R-:W-:-:S03]  /*17b30*/  PRMT R4, RZ, 0x7610, R4 ;  /* 0x00007610ff047816 */ /* 0x000fc60000000004 */
[----:B------:R0:W-:Y:S01]  /*17b40*/  @!P1 STG.E.U8 desc[UR14][R26.64+0xf9], R7 ;  /* 0x0000f9071a009986 */ /* 0x0001e2000c10110e */
[----:B------:R-:W-:Y:S05]  /*17b50*/  @P3 BRA `(.L_x_294) ;  /* 0x0000000000043947 */ /* 0x000fea0003800000 */
[----:B------:R2:W5:Y:S02]  /*17b60*/  LDG.E.U8 R4, desc[UR14][R2.64] ;  /* 0x0000000e02047981 */ /* 0x000564000c1e1100 */
.L_x_294:
[----:B------:R-:W-:Y:S05]  /*17b70*/  BSYNC B1 ;  /* 0x0000000000017941 */ /* 0x000fea0003800000 */
.L_x_293:
[----:B------:R-:W3:Y:S01]  /*17b80*/  LDL.LU R5, [R1+0x254] ;  /* 0x0002540001057983 */ /* 0x000ee20000300800 */
        /* <DEDUP_REMOVED lines=12> */
.L_x_296:
[----:B------:R-:W-:Y:S05]  /*17c50*/  BSYNC B1 ;  /* 0x0000000000017941 */ /* 0x000fea0003800000 */
.L_x_295:
[----:B---3--:R-:W3:Y:S01]  /*17c60*/  LDL.LU R5, [R1+0x258] ;  /* 0x0002580001057983 */ /* 0x008ee20000300800 */
[----:B-----5:R-:W-:Y:S01]  /*17c70*/  LOP3.LUT R4, R4, 0xff, RZ, 0xc0, !PT ;  /* 0x000000ff04047812 */ /* 0x020fe200078ec0ff */
[----:B------:R-:W-:Y:S01]  /*17c80*/  BSSY B1, `(.L_x_297) ;  /* 0x0000013000017945 */ /* 0x000fe20003800000 */
[----:B------:R-:W-:Y:S02]  /*17c90*/  IADD3 R35, P1, R35, 0x88, RZ ;  /* 0x0000008823237810 */ /* 0x000fe40007f3e0ff */
[----:B------:R-:W-:Y:S02]  /*17ca0*/  F2FP.F16.E5M2.UNPACK_B R4, R4 ;  /* 0x00000004ff04723e */ /* 0x000fe400020004ff */
[----:B------:R-:W-:Y:S01]  /*17cb0*/  PRMT R6, RZ, 0x7610, R6 ;  /* 0x00007610ff067816 */ /* 0x000fe20000000006 */
[----:B------:R-:W-:Y:S01]  /*17cc0*/  IMAD.X R36, RZ, RZ, R37, P1 ;  /* 0x000000ffff247224 */ /* 0x000fe200008e0625 */
[----:B------:R-:W-:Y:S01]  /*17cd0*/  ISETP.GE.AND P1, PT, R34, 0x89, PT ;  /* 0x000000892200780c */ /* 0x000fe20003f26270 */
[----:B------:R-:W-:-:S02]  /*17ce0*/  HADD2.F32 R4, -RZ, R4.H0_H0 ;  /* 0x20000004ff047230 */ /* 0x000fc40000004100 */
[----:B------:R-:W-:Y:S01]  /*17cf0*/  IMAD R36, R36, UR6, RZ ;  /* 0x0000000624247c24 */ /* 0x000fe2000f8e02ff */
[----:B------:R-:W-:Y:S01]  /*17d00*/  ISETP.LT.OR P5, PT, R0, 0x1, !P1 ;  /* 0x000000010000780c */ /* 0x000fe20004fa1670 */
[----:B------:R-:W-:-:S04]  /*17d10*/  IMAD.WIDE.U32 R38, R35, UR6, R38 ;  /* 0x0000000623267c25 */ /* 0x000fc8000f8e0026 */
[----:B------:R-:W-:Y:S01]  /*17d20*/  FMUL R4, R4, UR21 ;  /* 0x0000001504047c20 */ /* 0x000fe20008400000 */
[----:B------:R-:W-:-:S03]  /*17d30*/  IMAD R35, R35, UR7, R36 ;  /* 0x0000000723237c24 */ /* 0x000fc6000f8e0224 */
[----:B---3--:R-:W-:Y:S01]  /*17d40*/  FFMA R5, R5, UR20, R4 ;  /* 0x0000001405057c23 */ /* 0x008fe20008000004 */
[----:B------:R-:W-:-:S04]  /*17d50*/  IADD3 R4, P3, R38, UR10, RZ ;  /* 0x0000000a26047c10 */ /* 0x000fc8000ff7e0ff */
[----:B0-----:R-:W-:Y:S02]  /*17d60*/  F2FP.SATFINITE.E5M2.F32.PACK_AB_MERGE_C R7, RZ, R5, RZ ;  /* 0x00000005ff07723e */ /* 0x001fe400048060ff */
[----:B------:R-:W-:-:S03]  /*17d70*/  IADD3.X R5, R39, UR11, R35, P3, !PT ;  /* 0x0000000b27057c10 */ /* 0x000fc60009ffe423 */
[----:B------:R0:W-:Y:S01]  /*17d80*/  @!P2 STG.E.U8 desc[UR14][R30.64+0x1], R7 ;  /* 0x000001071e00a986 */ /* 0x0001e2000c10110e */
[----:B------:R-:W-:Y:S05]  /*17d90*/  @P5 BRA `(.L_x_298) ;  /* 0x0000000000045947 */ /* 0x000fea0003800000 */
[----:B------:R3:W5:Y:S02]  /*17da0*/  LDG.E.U8 R6, desc[UR14][R4.64] ;  /* 0x0000000e04067981 */ /* 0x000764000c1e1100 */
.L_x_298:
[----:B------:R-:W-:Y:S05]  /*17db0*/  BSYNC B1 ;  /* 0x0000000000017941 */ /* 0x000fea0003800000 */
.L_x_297:
        /* <DEDUP_REMOVED lines=13> */
.L_x_300:
[----:B------:R-:W-:Y:S05]  /*17e90*/  BSYNC B1 ;  /* 0x0000000000017941 */ /* 0x000fea0003800000 */
.L_x_299:
        /* <DEDUP_REMOVED lines=13> */
.L_x_302:
[----:B------:R-:W-:Y:S05]  /*17f70*/  BSYNC B1 ;  /* 0x0000000000017941 */ /* 0x000fea0003800000 */
.L_x_301:
        /* <DEDUP_REMOVED lines=13> */
.L_x_304:
[----:B------:R-:W-:Y:S05]  /*18050*/  BSYNC B1 ;  /* 0x0000000000017941 */ /* 0x000fea0003800000 */
.L_x_303:
        /* <DEDUP_REMOVED lines=13> */
.L_x_306:
[----:B------:R-:W-:Y:S05]  /*18130*/  BSYNC B1 ;  /* 0x0000000000017941 */ /* 0x000fea0003800000 */
.L_x_305:
        /* <DEDUP_REMOVED lines=13> */
.L_x_308:
[----:B------:R-:W-:Y:S05]  /*18210*/  BSYNC B1 ;  /* 0x0000000000017941 */ /* 0x000fea0003800000 */
.L_x_307:
        /* <DEDUP_REMOVED lines=13> */
.L_x_310:
[----:B------:R-:W-:Y:S05]  /*182f0*/  BSYNC B1 ;  /* 0x0000000000017941 */ /* 0x000fea0003800000 */
.L_x_309:
        /* <DEDUP_REMOVED lines=13> */
.L_x_312:
[----:B------:R-:W-:Y:S05]  /*183d0*/  BSYNC B1 ;  /* 0x0000000000017941 */ /* 0x000fea0003800000 */
.L_x_311:
        /* <DEDUP_REMOVED lines=13> */
.L_x_314:
[----:B------:R-:W-:Y:S05]  /*184b0*/  BSYNC B1 ;  /* 0x0000000000017941 */ /* 0x000fea0003800000 */
.L_x_313:
        /* <DEDUP_REMOVED lines=13> */
.L_x_316:
[----:B------:R-:W-:Y:S05]  /*18590*/  BSYNC B1 ;  /* 0x0000000000017941 */ /* 0x000fea0003800000 */
.L_x_315:
        /* <DEDUP_REMOVED lines=13> */
.L_x_318:
[----:B------:R-:W-:Y:S05]  /*18670*/  BSYNC B1 ;  /* 0x0000000000017941 */ /* 0x000fea0003800000 */
.L_x_317:
        /* <DEDUP_REMOVED lines=13> */
.L_x_320:
[----:B------:R-:W-:Y:S05]  /*18750*/  BSYNC B1 ;  /* 0x0000000000017941 */ /* 0x000fea0003800000 */
.L_x_319:
        /* <DEDUP_REMOVED lines=13> */
.L_x_322:
[----:B------:R-:W-:Y:S05]  /*18830*/  BSYNC B1 ;  /* 0x0000000000017941 */ /* 0x000fea0003800000 */
.L_x_321:
        /* <DEDUP_REMOVED lines=13> */
.L_x_324:
[----:B------:R-:W-:Y:S05]  /*18910*/  BSYNC B1 ;  /* 0x0000000000017941 */ /* 0x000fea0003800000 */
.L_x_323:
        /* <DEDUP_REMOVED lines=13> */
.L_x_326:
[----:B------:R-:W-:Y:S05]  /*189f0*/  BSYNC B1 ;  /* 0x0000000000017941 */ /* 0x000fea0003800000 */
.L_x_325:
        /* <DEDUP_REMOVED lines=13> */
.L_x_328:
[----:B------:R-:W-:Y:S05]  /*18ad0*/  BSYNC B1 ;  /* 0x0000000000017941 */ /* 0x000fea0003800000 */
.L_x_327:
        /* <DEDUP_REMOVED lines=13> */
.L_x_330:
[----:B------:R-:W-:Y:S05]  /*18bb0*/  BSYNC B1 ;  /* 0x0000000000017941 */ /* 0x000fea0003800000 */
.L_x_329:
        /* <DEDUP_REMOVED lines=13> */
.L_x_332:
[----:B------:R-:W-:Y:S05]  /*18c90*/  BSYNC B1 ;  /* 0x0000000000017941 */ /* 0x000fea0003800000 */
.L_x_331:
        /* <DEDUP_REMOVED lines=13> */
.L_x_334:
[----:B------:R-:W-:Y:S05]  /*18d70*/  BSYNC B1 ;  /* 0x0000000000017941 */ /* 0x000fea0003800000 */
.L_x_333:
        /* <DEDUP_REMOVED lines=13> */
.L_x_336:
[----:B------:R-:W-:Y:S05]  /*18e50*/  BSYNC B1 ;  /* 0x0000000000017941 */ /* 0x000fea0003800000 */
.L_x_335:
        /* <DEDUP_REMOVED lines=13> */
.L_x_338:
[----:B------:R-:W-:Y:S05]  /*18f30*/  BSYNC B1 ;  /* 0x0000000000017941 */ /* 0x000fea0003800000 */
.L_x_337:
        /* <DEDUP_REMOVED lines=13> */
.L_x_340:
[----:B------:R-:W-:Y:S05]  /*19010*/  BSYNC B1 ;  /* 0x0000000000017941 */ /* 0x000fea0003800000 */
.L_x_339:
        /* <DEDUP_REMOVED lines=13> */
.L_x_342:
[----:B------:R-:W-:Y:S05]  /*190f0*/  BSYNC B1 ;  /* 0x0000000000017941 */ /* 0x000fea0003800000 */
.L_x_341:
        /* <DEDUP_REMOVED lines=13> */
.L_x_344:
[----:B------:R-:W-:Y:S05]  /*191d0*/  BSYNC B1 ;  /* 0x0000000000017941 */ /* 0x000fea0003800000 */
.L_x_343:
        /* <DEDUP_REMOVED lines=13> */
.L_x_346:
[----:B------:R-:W-:Y:S05]  /*192b0*/  BSYNC B1 ;  /* 0x0000000000017941 */ /* 0x000fea0003800000 */
.L_x_345:
        /* <DEDUP_REMOVED lines=13> */
.L_x_348:
[----:B------:R-:W-:Y:S05]  /*19390*/  BSYNC B1 ;  /* 0x0000000000017941 */ /* 0x000fea0003800000 */
.L_x_347:
        /* <DEDUP_REMOVED lines=13> */
.L_x_350:
[----:B------:R-:W-:Y:S05]  /*19470*/  BSYNC B1 ;  /* 0x0000000000017941 */ /* 0x000fea0003800000 */
.L_x_349:
        /* <DEDUP_REMOVED lines=13> */
.L_x_352:
[----:B------:R-:W-:Y:S05]  /*19550*/  BSYNC B1 ;  /* 0x0000000000017941 */ /* 0x000fea0003800000 */
.L_x_351:
        /* <DEDUP_REMOVED lines=13> */
.L_x_354:
[----:B------:R-:W-:Y:S05]  /*19630*/  BSYNC B1 ;  /* 0x0000000000017941 */ /* 0x000fea0003800000 */
.L_x_353:
        /* <DEDUP_REMOVED lines=13> */
.L_x_356:
[----:B------:R-:W-:Y:S05]  /*19710*/  BSYNC B1 ;  /* 0x0000000000017941 */ /* 0x000fea0003800000 */
.L_x_355:
        /* <DEDUP_REMOVED lines=13> */
.L_x_358:
[----:B------:R-:W-:Y:S05]  /*197f0*/  BSYNC B1 ;  /* 0x0000000000017941 */ /* 0x000fea0003800000 */
.L_x_357:
        /* <DEDUP_REMOVED lines=13> */
.L_x_360:
[----:B------:R-:W-:Y:S05]  /*198d0*/  BSYNC B1 ;  /* 0x0000000000017941 */ /* 0x000fea0003800000 */
.L_x_359:
        /* <DEDUP_REMOVED lines=13> */
.L_x_362:
[----:B------:R-:W-:Y:S05]  /*199b0*/  BSYNC B1 ;  /* 0x0000000000017941 */ /* 0x000fea0003800000 */
.L_x_361:
        /* <DEDUP_REMOVED lines=13> */
.L_x_364:
[----:B------:R-:W-:Y:S05]  /*19a90*/  BSYNC B1 ;  /* 0x0000000000017941 */ /* 0x000fea0003800000 */
.L_x_363:
        /* <DEDUP_REMOVED lines=13> */
.L_x_366:
[----:B------:R-:W-:Y:S05]  /*19b70*/  BSYNC B1 ;  /* 0x0000000000017941 */ /* 0x000fea0003800000 */
.L_x_365:
        /* <DEDUP_REMOVED lines=13> */
.L_x_368:
[----:B------:R-:W-:Y:S05]  /*19c50*/  BSYNC B1 ;  /* 0x0000000000017941 */ /* 0x000fea0003800000 */
.L_x_367:
        /* <DEDUP_REMOVED lines=13> */
.L_x_370:
[----:B------:R-:W-:Y:S05]  /*19d30*/  BSYNC B1 ;  /* 0x0000000000017941 */ /* 0x000fea0003800000 */
.L_x_369:
        /* <DEDUP_REMOVED lines=13> */
.L_x_372:
[----:B------:R-:W-:Y:S05]  /*19e10*/  BSYNC B1 ;  /* 0x0000000000017941 */ /* 0x000fea0003800000 */
.L_x_371:
        /* <DEDUP_REMOVED lines=13> */
.L_x_374:
[----:B------:R-:W-:Y:S05]  /*19ef0*/  BSYNC B1 ;  /* 0x0000000000017941 */ /* 0x000fea0003800000 */
.L_x_373:
        /* <DEDUP_REMOVED lines=13> */
.L_x_376:
[----:B------:R-:W-:Y:S05]  /*19fd0*/  BSYNC B1 ;  /* 0x0000000000017941 */ /* 0x000fea0003800000 */
.L_x_375:
        /* <DEDUP_REMOVED lines=13> */
.L_x_378:
[----:B------:R-:W-:Y:S05]  /*1a0b0*/  BSYNC B1 ;  /* 0x0000000000017941 */ /* 0x000fea0003800000 */
.L_x_377:
        /* <DEDUP_REMOVED lines=13> */
.L_x_380:
[----:B------:R-:W-:Y:S05]  /*1a190*/  BSYNC B1 ;  /* 0x0000000000017941 */ /* 0x000fea0003800000 */
.L_x_379:
        /* <DEDUP_REMOVED lines=13> */
.L_x_382:
[----:B------:R-:W-:Y:S05]  /*1a270*/  BSYNC B1 ;  /* 0x0000000000017941 */ /* 0x000fea0003800000 */
.L_x_381:
        /* <DEDUP_REMOVED lines=13> */
.L_x_384:
[----:B------:R-:W-:Y:S05]  /*1a350*/  BSYNC B1 ;  /* 0x0000000000017941 */ /* 0x000fea0003800000 */
.L_x_383:
        /* <DEDUP_REMOVED lines=13> */
.L_x_386:
[----:B------:R-:W-:Y:S05]  /*1a430*/  BSYNC B1 ;  /* 0x0000000000017941 */ /* 0x000fea0003800000 */
.L_x_385:
        /* <DEDUP_REMOVED lines=13> */
.L_x_388:
[----:B------:R-:W-:Y:S05]  /*1a510*/  BSYNC B1 ;  /* 0x0000000000017941 */ /* 0x000fea0003800000 */
.L_x_387:
        /* <DEDUP_REMOVED lines=13> */
.L_x_390:
[----:B------:R-:W-:Y:S05]  /*1a5f0*/  BSYNC B1 ;  /* 0x0000000000017941 */ /* 0x000fea0003800000 */
.L_x_389:
        /* <DEDUP_REMOVED lines=13> */
.L_x_392:
[----:B------:R-:W-:Y:S05]  /*1a6d0*/  BSYNC B1 ;  /* 0x0000000000017941 */ /* 0x000fea0003800000 */
.L_x_391:
        /* <DEDUP_REMOVED lines=13> */
.L_x_394:
[----:B------:R-:W-:Y:S05]  /*1a7b0*/  BSYNC B1 ;  /* 0x0000000000017941 */ /* 0x000fea0003800000 */
.L_x_393:
        /* <DEDUP_REMOVED lines=13> */
.L_x_396:
[----:B------:R-:W-:Y:S05]  /*1a890*/  BSYNC B1 ;  /* 0x0000000000017941 */ /* 0x000fea0003800000 */
.L_x_395:
        /* <DEDUP_REMOVED lines=13> */
.L_x_398:
[----:B------:R-:W-:Y:S05]  /*1a970*/  BSYNC B1 ;  /* 0x0000000000017941 */ /* 0x000fea0003800000 */
.L_x_397:
        /* <DEDUP_REMOVED lines=13> */
.L_x_400:
[----:B------:R-:W-:Y:S05]  /*1aa50*/  BSYNC B1 ;  /* 0x0000000000017941 */ /* 0x000fea0003800000 */
.L_x_399:
        /* <DEDUP_REMOVED lines=13> */
.L_x_402:
[----:B------:R-:W-:Y:S05]  /*1ab30*/  BSYNC B1 ;  /* 0x0000000000017941 */ /* 0x000fea0003800000 */
.L_x_401:
        /* <DEDUP_REMOVED lines=13> */
.L_x_404:
[----:B------:R-:W-:Y:S05]  /*1ac10*/  BSYNC B1 ;  /* 0x0000000000017941 */ /* 0x000fea0003800000 */
.L_x_403:
        /* <DEDUP_REMOVED lines=13> */
.L_x_406:
[----:B------:R-:W-:Y:S05]  /*1acf0*/  BSYNC B1 ;  /* 0x0000000000017941 */ /* 0x000fea0003800000 */
.L_x_405:
        /* <DEDUP_REMOVED lines=13> */
.L_x_408:
[----:B------:R-:W-:Y:S05]  /*1add0*/  BSYNC B1 ;  /* 0x0000000000017941 */ /* 0x000fea0003800000 */
.L_x_407:
        /* <DEDUP_REMOVED lines=13> */
.L_x_410:
[----:B------:R-:W-:Y:S05]  /*1aeb0*/  BSYNC B1 ;  /* 0x0000000000017941 */ /* 0x000fea0003800000 */
.L_x_409:
        /* <DEDUP_REMOVED lines=13> */
.L_x_412:
[----:B------:R-:W-:Y:S05]  /*1af90*/  BSYNC B1 ;  /* 0x0000000000017941 */ /* 0x000fea0003800000 */
.L_x_411:
        /* <DEDUP_REMOVED lines=13> */
.L_x_414:
[----:B------:R-:W-:Y:S05]  /*1b070*/  BSYNC B1 ;  /* 0x0000000000017941 */ /* 0x000fea0003800000 */
.L_x_413:
        /* <DEDUP_REMOVED lines=13> */
.L_x_416:
[----:B------:R-:W-:Y:S05]  /*1b150*/  BSYNC B1 ;  /* 0x0000000000017941 */ /* 0x000fea0003800000 */
.L_x_415:
        /* <DEDUP_REMOVED lines=13> */
.L_x_418:
[----:B------:R-:W-:Y:S05]  /*1b230*/  BSYNC B1 ;  /* 0x0000000000017941 */ /* 0x000fea0003800000 */
.L_x_417:
        /* <DEDUP_REMOVED lines=13> */
.L_x_420:
[----:B------:R-:W-:Y:S05]  /*1b310*/  BSYNC B1 ;  /* 0x0000000000017941 */ /* 0x000fea0003800000 */
.L_x_419:
        /* <DEDUP_REMOVED lines=13> */
.L_x_422:
[----:B------:R-:W-:Y:S05]  /*1b3f0*/  BSYNC B1 ;  /* 0x0000000000017941 */ /* 0x000fea0003800000 */
.L_x_421:
        /* <DEDUP_REMOVED lines=13> */
.L_x_424:
[----:B------:R-:W-:Y:S05]  /*1b4d0*/  BSYNC B1 ;  /* 0x0000000000017941 */ /* 0x000fea0003800000 */
.L_x_423:
        /* <DEDUP_REMOVED lines=13> */
.L_x_426:
[----:B------:R-:W-:Y:S05]  /*1b5b0*/  BSYNC B1 ;  /* 0x0000000000017941 */ /* 0x000fea0003800000 */
.L_x_425:
        /* <DEDUP_REMOVED lines=13> */
.L_x_428:
[----:B------:R-:W-:Y:S05]  /*1b690*/  BSYNC B1 ;  /* 0x0000000000017941 */ /* 0x000fea0003800000 */
.L_x_427:
        /* <DEDUP_REMOVED lines=13> */
.L_x_430:
[----:B------:R-:W-:Y:S05]  /*1b770*/  BSYNC B1 ;  /* 0x0000000000017941 */ /* 0x000fea0003800000 */
.L_x_429:
        /* <DEDUP_REMOVED lines=13> */
.L_x_432:
[----:B------:R-:W-:Y:S05]  /*1b850*/  BSYNC B1 ;  /* 0x0000000000017941 */ /* 0x000fea0003800000 */
.L_x_431:
        /* <DEDUP_REMOVED lines=13> */
.L_x_434:
[----:B------:R-:W-:Y:S05]  /*1b930*/  BSYNC B1 ;  /* 0x0000000000017941 */ /* 0x000fea0003800000 */
.L_x_433:
        /* <DEDUP_REMOVED lines=13> */
.L_x_436:
[----:B------:R-:W-:Y:S05]  /*1ba10*/  BSYNC B1 ;  /* 0x0000000000017941 */ /* 0x000fea0003800000 */
.L_x_435:
        /* <DEDUP_REMOVED lines=13> */
.L_x_438:
[----:B------:R-:W-:Y:S05]  /*1baf0*/  BSYNC B1 ;  /* 0x0000000000017941 */ /* 0x000fea0003800000 */
.L_x_437:
        /* <DEDUP_REMOVED lines=13> */
.L_x_440:
[----:B------:R-:W-:Y:S05]  /*1bbd0*/  BSYNC B1 ;  /* 0x0000000000017941 */ /* 0x000fea0003800000 */
.L_x_439:
        /* <DEDUP_REMOVED lines=13> */
.L_x_442:
[----:B------:R-:W-:Y:S05]  /*1bcb0*/  BSYNC B1 ;  /* 0x0000000000017941 */ /* 0x000fea0003800000 */
.L_x_441:
        /* <DEDUP_REMOVED lines=13> */
.L_x_444:
[----:B------:R-:W-:Y:S05]  /*1bd90*/  BSYNC B1 ;  /* 0x0000000000017941 */ /* 0x000fea0003800000 */
.L_x_443:
        /* <DEDUP_REMOVED lines=13> */
.L_x_446:
[----:B------:R-:W-:Y:S05]  /*1be70*/  BSYNC B1 ;  /* 0x0000000000017941 */ /* 0x000fea0003800000 */
.L_x_445:
        /* <DEDUP_REMOVED lines=13> */
.L_x_448:
[----:B------:R-:W-:Y:S05]  /*1bf50*/  BSYNC B1 ;  /* 0x0000000000017941 */ /* 0x000fea0003800000 */
.L_x_447:
        /* <DEDUP_REMOVED lines=13> */
.L_x_450:
[----:B------:R-:W-:Y:S05]  /*1c030*/  BSYNC B1 ;  /* 0x0000000000017941 */ /* 0x000fea0003800000 */
.L_x_449:
        /* <DEDUP_REMOVED lines=13> */
.L_x_452:
[----:B------:R-:W-:Y:S05]  /*1c110*/  BSYNC B1 ;  /* 0x0000000000017941 */ /* 0x000fea0003800000 */
.L_x_451:
        /* <DEDUP_REMOVED lines=13> */
.L_x_454:
[----:B------:R-:W-:Y:S05]  /*1c1f0*/  BSYNC B1 ;  /* 0x0000000000017941 */ /* 0x000fea0003800000 */
.L_x_453:
        /* <DEDUP_REMOVED lines=13> */
.L_x_456:
[----:B------:R-:W-:Y:S05]  /*1c2d0*/  BSYNC B1 ;  /* 0x0000000000017941 */ /* 0x000fea0003800000 */
.L_x_455:
        /* <DEDUP_REMOVED lines=13> */
.L_x_458:
[----:B------:R-:W-:Y:S05]  /*1c3b0*/  BSYNC B1 ;  /* 0x0000000000017941 */ /* 0x000fea0003800000 */
.L_x_457:
        /* <DEDUP_REMOVED lines=13> */
.L_x_460:
[----:B------:R-:W-:Y:S05]  /*1c490*/  BSYNC B1 ;  /* 0x0000000000017941 */ /* 0x000fea0003800000 */
.L_x_459:
        /* <DEDUP_REMOVED lines=13> */
.L_x_462:
[----:B------:R-:W-:Y:S05]  /*1c570*/  BSYNC B1 ;  /* 0x0000000000017941 */ /* 0x000fea0003800000 */
.L_x_461:
        /* <DEDUP_REMOVED lines=13> */
.L_x_464:
[----:B------:R-:W-:Y:S05]  /*1c650*/  BSYNC B1 ;  /* 0x0000000000017941 */ /* 0x000fea0003800000 */
.L_x_463:
        /* <DEDUP_REMOVED lines=13> */
.L_x_466:
[----:B------:R-:W-:Y:S05]  /*1c730*/  BSYNC B1 ;  /* 0x0000000000017941 */ /* 0x000fea0003800000 */
.L_x_465:
        /* <DEDUP_REMOVED lines=13> */
.L_x_468:
[----:B------:R-:W-:Y:S05]  /*1c810*/  BSYNC B1 ;  /* 0x0000000000017941 */ /* 0x000fea0003800000 */
.L_x_467:
        /* <DEDUP_REMOVED lines=13> */
.L_x_470:
[----:B------:R-:W-:Y:S05]  /*1c8f0*/  BSYNC B1 ;  /* 0x0000000000017941 */ /* 0x000fea0003800000 */
.L_x_469:
        /* <DEDUP_REMOVED lines=13> */
.L_x_472:
[----:B------:R-:W-:Y:S05]  /*1c9d0*/  BSYNC B1 ;  /* 0x0000000000017941 */ /* 0x000fea0003800000 */
.L_x_471:
        /* <DEDUP_REMOVED lines=13> */
.L_x_474:
[----:B------:R-:W-:Y:S05]  /*1cab0*/  BSYNC B1 ;  /* 0x0000000000017941 */ /* 0x000fea0003800000 */
.L_x_473:
        /* <DEDUP_REMOVED lines=13> */
.L_x_476:
[----:B------:R-:W-:Y:S05]  /*1cb90*/  BSYNC B1 ;  /* 0x0000000000017941 */ /* 0x000fea0003800000 */
.L_x_475:
        /* <DEDUP_REMOVED lines=13> */
.L_x_478:
[----:B------:R-:W-:Y:S05]  /*1cc70*/  BSYNC B1 ;  /* 0x0000000000017941 */ /* 0x000fea0003800000 */
.L_x_477:
        /* <DEDUP_REMOVED lines=13> */
.L_x_480:
[----:B------:R-:W-:Y:S05]  /*1cd50*/  BSYNC B1 ;  /* 0x0000000000017941 */ /* 0x000fea0003800000 */
.L_x_479:
        /* <DEDUP_REMOVED lines=13> */
.L_x_482:
[----:B------:R-:W-:Y:S05]  /*1ce30*/  BSYNC B1 ;  /* 0x0000000000017941 */ /* 0x000fea0003800000 */
.L_x_481:
        /* <DEDUP_REMOVED lines=13> */
.L_x_484:
[----:B------:R-:W-:Y:S05]  /*1cf10*/  BSYNC B1 ;  /* 0x0000000000017941 */ /* 0x000fea0003800000 */
.L_x_483:
        /* <DEDUP_REMOVED lines=13> */
.L_x_486:
[----:B------:R-:W-:Y:S05]  /*1cff0*/  BSYNC B1 ;  /* 0x0000000000017941 */ /* 0x000fea0003800000 */
.L_x_485:
        /* <DEDUP_REMOVED lines=13> */
.L_x_488:
[----:B------:R-:W-:Y:S05]  /*1d0d0*/  BSYNC B1 ;  /* 0x0000000000017941 */ /* 0x000fea0003800000 */
.L_x_487:
        /* <DEDUP_REMOVED lines=13> */
.L_x_490:
[----:B------:R-:W-:Y:S05]  /*1d1b0*/  BSYNC B1 ;  /* 0x0000000000017941 */ /* 0x000fea0003800000 */
.L_x_489:
        /* <DEDUP_REMOVED lines=13> */
.L_x_492:
[----:B------:R-:W-:Y:S05]  /*1d290*/  BSYNC B1 ;  /* 0x0000000000017941 */ /* 0x000fea0003800000 */
.L_x_491:
        /* <DEDUP_REMOVED lines=13> */
.L_x_494:
[----:B------:R-:W-:Y:S05]  /*1d370*/  BSYNC B1 ;  /* 0x0000000000017941 */ /* 0x000fea0003800000 */
.L_x_493:
        /* <DEDUP_REMOVED lines=13> */
.L_x_496:
[----:B------:R-:W-:Y:S05]  /*1d450*/  BSYNC B1 ;  /* 0x0000000000017941 */ /* 0x000fea0003800000 */
.L_x_495:
        /* <DEDUP_REMOVED lines=13> */
.L_x_498:
[----:B------:R-:W-:Y:S05]  /*1d530*/  BSYNC B1 ;  /* 0x0000000000017941 */ /* 0x000fea0003800000 */
.L_x_497:
        /* <DEDUP_REMOVED lines=13> */
.L_x_500:
[----:B------:R-:W-:Y:S05]  /*1d610*/  BSYNC B1 ;  /* 0x0000000000017941 */ /* 0x000fea0003800000 */
.L_x_499:
        /* <DEDUP_REMOVED lines=13> */
.L_x_502:
[----:B------:R-:W-:Y:S05]  /*1d6f0*/  BSYNC B1 ;  /* 0x0000000000017941 */ /* 0x000fea0003800000 */
.L_x_501:
        /* <DEDUP_REMOVED lines=13> */
.L_x_504:
[----:B------:R-:W-:Y:S05]  /*1d7d0*/  BSYNC B1 ;  /* 0x0000000000017941 */ /* 0x000fea0003800000 */
.L_x_503:
        /* <DEDUP_REMOVED lines=13> */
.L_x_506:
[----:B------:R-:W-:Y:S05]  /*1d8b0*/  BSYNC B1 ;  /* 0x0000000000017941 */ /* 0x000fea0003800000 */
.L_x_505:
        /* <DEDUP_REMOVED lines=13> */
.L_x_508:
[----:B------:R-:W-:Y:S05]  /*1d990*/  BSYNC B1 ;  /* 0x0000000000017941 */ /* 0x000fea0003800000 */
.L_x_507:
        /* <DEDUP_REMOVED lines=13> */
.L_x_510:
[----:B------:R-:W-:Y:S05]  /*1da70*/  BSYNC B1 ;  /* 0x0000000000017941 */ /* 0x000fea0003800000 */
.L_x_509:
        /* <DEDUP_REMOVED lines=13> */
.L_x_512:
[----:B------:R-:W-:Y:S05]  /*1db50*/  BSYNC B1 ;  /* 0x0000000000017941 */ /* 0x000fea0003800000 */
.L_x_511:
        /* <DEDUP_REMOVED lines=13> */
.L_x_514:
[----:B------:R-:W-:Y:S05]  /*1dc30*/  BSYNC B1 ;  /* 0x0000000000017941 */ /* 0x000fea0003800000 */
.L_x_513:
        /* <DEDUP_REMOVED lines=13> */
.L_x_516:
[----:B------:R-:W-:Y:S05]  /*1dd10*/  BSYNC B1 ;  /* 0x0000000000017941 */ /* 0x000fea0003800000 */
.L_x_515:
        /* <DEDUP_REMOVED lines=13> */
.L_x_518:
[----:B------:R-:W-:Y:S05]  /*1ddf0*/  BSYNC B1 ;  /* 0x0000000000017941 */ /* 0x000fea0003800000 */
.L_x_517:
        /* <DEDUP_REMOVED lines=13> */
.L_x_520:
[----:B------:R-:W-:Y:S05]  /*1ded0*/  BSYNC B1 ;  /* 0x0000000000017941 */ /* 0x000fea0003800000 */
.L_x_519:
        /* <DEDUP_REMOVED lines=13> */
.L_x_522:
[----:B------:R-:W-:Y:S05]  /*1dfb0*/  BSYNC B1 ;  /* 0x0000000000017941 */ /* 0x000fea0003800000 */
.L_x_521:
        /* <DEDUP_REMOVED lines=13> */
.L_x_524:
[----:B------:R-:W-:Y:S05]  /*1e090*/  BSYNC B1 ;  /* 0x0000000000017941 */ /* 0x000fea0003800000 */
.L_x_523:
        /* <DEDUP_REMOVED lines=13> */
.L_x_526:
[----:B------:R-:W-:Y:S05]  /*1e170*/  BSYNC B1 ;  /* 0x0000000000017941 */ /* 0x000fea0003800000 */
.L_x_525:
        /* <DEDUP_REMOVED lines=13> */
.L_x_528:
[----:B------:R-:W-:Y:S05]  /*1e250*/  BSYNC B1 ;  /* 0x0000000000017941 */ /* 0x000fea0003800000 */
.L_x_527:
        /* <DEDUP_REMOVED lines=13> */
.L_x_530:
[----:B------:R-:W-:Y:S05]  /*1e330*/  BSYNC B1 ;  /* 0x0000000000017941 */ /* 0x000fea0003800000 */
.L_x_529:
        /* <DEDUP_REMOVED lines=13> */
.L_x_532:
[----:B------:R-:W-:Y:S05]  /*1e410*/  BSYNC B1 ;  /* 0x0000000000017941 */ /* 0x000fea0003800000 */
.L_x_531:
        /* <DEDUP_REMOVED lines=13> */
.L_x_534:
[----:B------:R-:W-:Y:S05]  /*1e4f0*/  BSYNC B1 ;  /* 0x0000000000017941 */ /* 0x000fea0003800000 */
.L_x_533:
        /* <DEDUP_REMOVED lines=13> */
.L_x_536:
[----:B------:R-:W-:Y:S05]  /*1e5d0*/  BSYNC B1 ;  /* 0x0000000000017941 */ /* 0x000fea0003800000 */
.L_x_535:
        /* <DEDUP_REMOVED lines=13> */
.L_x_538:
[----:B------:R-:W-:Y:S05]  /*1e6b0*/  BSYNC B1 ;  /* 0x0000000000017941 */ /* 0x000fea0003800000 */
.L_x_537:
        /* <DEDUP_REMOVED lines=13> */
.L_x_540:
[----:B------:R-:W-:Y:S05]  /*1e790*/  BSYNC B1 ;  /* 0x0000000000017941 */ /* 0x000fea0003800000 */
.L_x_539:
        /* <DEDUP_REMOVED lines=13> */
.L_x_542:
[----:B------:R-:W-:Y:S05]  /*1e870*/  BSYNC B1 ;  /* 0x0000000000017941 */ /* 0x000fea0003800000 */
.L_x_541:
        /* <DEDUP_REMOVED lines=13> */
.L_x_544:
[----:B------:R-:W-:Y:S05]  /*1e950*/  BSYNC B1 ;  /* 0x0000000000017941 */ /* 0x000fea0003800000 */
.L_x_543:
[----:B--234-:R-:W2:Y:S01]  /*1e960*/  LDL.LU R3, [R1+0x448] ;  /* 0x0004480001037983 */ /* 0x01cea20000300800 */
[----:B-----5:R-:W-:Y:S01]  /*1e970*/  LOP3.LUT R6, R6, 0xff, RZ, 0xc0, !PT ;  /* 0x000000ff06067812 */ /* 0x020fe200078ec0ff */
[----:B------:R-:W-:Y:S01]  /*1e980*/  BSSY B1, `(.L_x_545) ;  /* 0x000000b000017945 */ /* 0x000fe20003800000 */
[----:B------:R-:W-:Y:S02]  /*1e990*/  ISETP.LT.OR P2, PT, R0, 0xf9, !P1 ;  /* 0x000000f90000780c */ /* 0x000fe40004f41670 */
[----:B------:R-:W-:Y:S02]  /*1e9a0*/  F2FP.F16.E5M2.UNPACK_B R6, R6 ;  /* 0x00000006ff06723e */ /* 0x000fe400020004ff */
[----:B------:R-:W-:-:S03]  /*1e9b0*/  PRMT R2, RZ, 0x7610, R2 ;  /* 0x00007610ff027816 */ /* 0x000fc60000000002 */
[----:B------:R-:W-:-:S05]  /*1e9c0*/  HADD2.F32 R6, -RZ, R6.H0_H0 ;  /* 0x20000006ff067230 */ /* 0x000fca0000004100 */
[----:B------:R-:W-:-:S04]  /*1e9d0*/  FMUL R6, R6, UR21 ;  /* 0x0000001506067c20 */ /* 0x000fc80008400000 */
[----:B--2---:R-:W-:-:S05]  /*1e9e0*/  FFMA R6, R3, UR20, R6 ;  /* 0x0000001403067c23 */ /* 0x004fca0008000006 */
[----:B------:R-:W-:-:S05]  /*1e9f0*/  F2FP.SATFINITE.E5M2.F32.PACK_AB_MERGE_C R3, RZ, R6, RZ ;  /* 0x00000006ff03723e */ /* 0x000fca00048060ff */
[----:B------:R2:W-:Y:S01]  /*1ea00*/  @!P0 STG.E.U8 desc[UR14][R30.64+0xf9], R3 ;  /* 0x0000f9031e008986 */ /* 0x0005e2000c10110e */
[----:B------:R-:W-:Y:S05]  /*1ea10*/  @P2 BRA `(.L_x_546) ;  /* 0x0000000000042947 */ /* 0x000fea0003800000 */
[----:B------:R3:W5:Y:S02]  /*1ea20*/  LDG.E.U8 R2, desc[UR14][R4.64+0xf8] ;  /* 0x0000f80e04027981 */ /* 0x000764000c1e1100 */
.L_x_546:
[----:B------:R-:W-:Y:S05]  /*1ea30*/  BSYNC B1 ;  /* 0x0000000000017941 */ /* 0x000fea0003800000 */
.L_x_545:
[----:B--2---:R-:W2:Y:S01]  /*1ea40*/  LDL.LU R3, [R1+0x44c] ;  /* 0x00044c0001037983 */ /* 0x004ea20000300800 */
        /* <DEDUP_REMOVED lines=12> */
.L_x_548:
[----:B------:R-:W-:Y:S05]  /*1eb10*/  BSYNC B1 ;  /* 0x0000000000017941 */ /* 0x000fea0003800000 */
.L_x_547:
[----:B------:R-:W-:Y:S05]  /*1eb20*/  @P1 BRA `(.L_x_549) ;  /* 0x0000004800881947 */ /* 0x000fea0003800000 */
[----:B------:R-:W2:Y:S01]  /*1eb30*/  LDL.LU R2, [R1+0x450] ;  /* 0x0004500001027983 */ /* 0x000ea20000300800 */
[----:B-----5:R-:W-:-:S04]  /*1eb40*/  LOP3.LUT R0, R0, 0xff, RZ, 0xc0, !PT ;  /* 0x000000ff00007812 */ /* 0x020fc800078ec0ff */
[----:B------:R-:W-:-:S05]  /*1eb50*/  F2FP.F16.E5M2.UNPACK_B R0, R0 ;  /* 0x00000000ff00723e */ /* 0x000fca00020004ff */
[----:B------:R-:W-:-:S05]  /*1eb60*/  HADD2.F32 R0, -RZ, R0.H0_H0 ;  /* 0x20000000ff007230 */ /* 0x000fca0000004100 */
[----:B------:R-:W-:-:S04]  /*1eb70*/  FMUL R0, R0, UR21 ;  /* 0x0000001500007c20 */ /* 0x000fc80008400000 */
[----:B--2---:R-:W-:-:S05]  /*1eb80*/  FFMA R0, R2, UR20, R0 ;  /* 0x0000001402007c23 */ /* 0x004fca0008000000 */
[----:B------:R-:W-:-:S05]  /*1eb90*/  F2FP.SATFINITE.E5M2.F32.PACK_AB_MERGE_C R3, RZ, R0, RZ ;  /* 0x00000000ff03723e */ /* 0x000fca00048060ff */
[----:B------:R2:W-:Y:S01]  /*1eba0*/  STG.E.U8 desc[UR14][R28.64+0xf9], R3 ;  /* 0x0000f9031c007986 */ /* 0x0005e2000c10110e */
[----:B------:R-:W-:Y:S05]  /*1ebb0*/  BRA `(.L_x_549) ;  /* 0x0000004800647947 */ /* 0x000fea0003800000 */
.L_x_36:
[----:B------:R-:W-:Y:S01]  /*1ebc0*/  ISETP.GE.AND P3, PT, R34, 0x1, PT ;  /* 0x000000012200780c */ /* 0x000fe20003f66270 */
[----:B------:R-:W-:Y:S01]  /*1ebd0*/  FMUL R3, R3, UR20 ;  /* 0x0000001403037c20 */ /* 0x000fe20008400000 */
[----:B------:R-:W2:Y:S02]  /*1ebe0*/  LDL.LU R2, [R1+0x200] ;  /* 0x0002000001027983 */ /* 0x000ea40000300800 */
[----:B------:R-:W-:Y:S02]  /*1ebf0*/  ISETP.LT.OR P0, PT, R0, 0x1, !P3 ;  /* 0x000000010000780c */ /* 0x000fe40005f01670 */
[----:B------:R-:W-:Y:S01]  /*1ec00*/  F2FP.SATFINITE.E5M2.F32.PACK_AB_MERGE_C R3, RZ, R3, RZ ;  /* 0x00000003ff03723e */ /* 0x000fe200048060ff */
[----:B------:R-:W-:Y:S01]  /*1ec10*/  FMUL R4, R4, UR20 ;  /* 0x0000001404047c20 */ /* 0x000fe20008400000 */
[----:B------:R-:W-:Y:S01]  /*1ec20*/  ISETP.GE.AND P2, PT, R34, 0x9, PT ;  /* 0x000000092200780c */ /* 0x000fe20003f46270 */
[----:B------:R-:W-:Y:S01]  /*1ec30*/  FMUL R5, R5, UR20 ;  /* 0x0000001405057c20 */ /* 0x000fe20008400000 */
[----:B------:R-:W-:Y:S01]  /*1ec40*/  ISETP.LT.OR P1, PT, R0, 0x9, !P3 ;  /* 0x000000090000780c */ /* 0x000fe20005f21670 */
[----:B------:R-:W-:Y:S01]  /*1ec50*/  FMUL R6, R6, UR20 ;  /* 0x0000001406067c20 */ /* 0x000fe20008400000 */
[----:B------:R-:W-:Y:S01]  /*1ec60*/  FMUL R7, R7, UR20 ;  /* 0x0000001407077c20 */ /* 0x000fe20008400000 */
[----:B------:R-:W-:Y:S01]  /*1ec70*/  ISETP.LT.OR P5, PT, R0, 0xa, !P3 ;  /* 0x0000000a0000780c */ /* 0x000fe20005fa1670 */
[----:B------:R-:W-:Y:S01]  /*1ec80*/  FMUL R8, R8, UR20 ;  /* 0x0000001408087c20 */ /* 0x000fe20008400000 */
[----:B------:R-:W-:Y:S01]  /*1ec90*/  FMUL R9, R9, UR20 ;  /* 0x0000001409097c20 */ /* 0x000fe20008400000 */
[----:B------:R-:W-:Y:S01]  /*1eca0*/  FMUL R10, R10, UR20 ;  /* 0x000000140a0a7c20 */ /* 0x000fe20008400000 */
[----:B------:R0:W-:Y:S01]  /*1ecb0*/  @!P0 STG.E.U8 desc[UR14][R24.64], R3 ;  /* 0x0000000318008986 */ /* 0x0001e2000c10110e */
[----:B------:R-:W-:-:S02]  /*1ecc0*/  ISETP.LT.OR P0, PT, R0, 0x2, !P3 ;  /* 0x000000020000780c */ /* 0x000fc40005f01670 */
[----:B------:R-:W-:Y:S01]  /*1ecd0*/  F2FP.SATFINITE.E5M2.F32.PACK_AB_MERGE_C R4, RZ, R4, RZ ;  /* 0x00000004ff04723e */ /* 0x000fe200048060ff */
[----:B------:R-:W-:Y:S01]  /*1ece0*/  FMUL R11, R11, UR20 ;  /* 0x000000140b0b7c20 */ /* 0x000fe20008400000 */
[----:B------:R-:W-:Y:S01]  /*1ecf0*/  F2FP.SATFINITE.E5M2.F32.PACK_AB_MERGE_C R5, RZ, R5, RZ ;  /* 0x00000005ff05723e */ /* 0x000fe200048060ff */
[----:B------:R-:W-:Y:S01]  /*1ed00*/  FMUL R12, R12, UR20 ;  /* 0x000000140c0c7c20 */ /* 0x000fe20008400000 */
[----:B------:R-:W-:Y:S01]  /*1ed10*/  FMUL R13, R13, UR20 ;  /* 0x000000140d0d7c20 */ /* 0x000fe20008400000 */
[----:B------:R-:W-:Y:S01]  /*1ed20*/  FMUL R14, R14, UR20 ;  /* 0x000000140e0e7c20 */ /* 0x000fe20008400000 */
[----:B------:R-:W-:Y:S01]  /*1ed30*/  FMUL R15, R15, UR20 ;  /* 0x000000140f0f7c20 */ /* 0x000fe20008400000 */
[----:B------:R-:W-:Y:S01]  /*1ed40*/  FMUL R16, R16, UR20 ;  /* 0x0000001410107c20 */ /* 0x000fe20008400000 */
[----:B------:R-:W-:Y:S01]  /*1ed50*/  FMUL R17, R17, UR20 ;  /* 0x0000001411117c20 */ /* 0x000fe20008400000 */
[----:B------:R-:W-:Y:S01]  /*1ed60*/  FMUL R18, R18, UR20 ;  /* 0x0000001412127c20 */ /* 0x000fe20008400000 */
[----:B------:R-:W-:Y:S01]  /*1ed70*/  FMUL R19, R19, UR20 ;  /* 0x0000001413137c20 */ /* 0x000fe20008400000 */
[----:B------:R-:W-:Y:S01]  /*1ed80*/  @!P0 STG.E.U8 desc[UR14][R24.64+0x1], R4 ;  /* 0x0000010418008986 */ /* 0x000fe2000c10110e */
[----:B------:R-:W-:-:S02]  /*1ed90*/  ISETP.LT.OR P0, PT, R0, 0x1, !P2 ;  /* 0x000000010000780c */ /* 0x000fc40005701670 */
[----:B------:R-:W-:Y:S01]  /*1eda0*/  F2FP.SATFINITE.E5M2.F32.PACK_AB_MERGE_C R6, RZ, R6, RZ ;  /* 0x00000006ff06723e */ /* 0x000fe200048060ff */
[----:B------:R-:W-:Y:S01]  /*1edb0*/  FMUL R20, R20, UR20 ;  /* 0x0000001414147c20 */ /* 0x000fe20008400000 */
[----:B------:R-:W-:Y:S01]  /*1edc0*/  FMUL R21, R21, UR20 ;  /* 0x0000001415157c20 */ /* 0x000fe20008400000 */
[----:B------:R-:W-:Y:S01]  /*1edd0*/  FMUL R22, R22, UR20 ;  /* 0x0000001416167c20 */ /* 0x000fe20008400000 */
[----:B------:R-:W3:Y:S07]  /*1ede0*/  LDL.LU R41, [R1+0x204] ;  /* 0x0002040001297983 */ /* 0x000eee0000300800 */
[----:B------:R4:W-:Y:S01]  /*1edf0*/  @!P0 STG.E.U8 desc[UR14][R26.64], R5 ;  /* 0x000000051a008986 */ /* 0x0009e2000c10110e */
[----:B------:R-:W-:-:S02]  /*1ee00*/  ISETP.LT.OR P0, PT, R0, 0x2, !P2 ;  /* 0x000000020000780c */ /* 0x000fc40005701670 */
[----:B------:R-:W-:Y:S01]  /*1ee10*/  F2FP.SATFINITE.E5M2.F32.PACK_AB_MERGE_C R7, RZ, R7, RZ ;  /* 0x00000007ff07723e */ /* 0x000fe200048060ff */
[----:B------:R-:W5:Y:S01]  /*1ee20*/  LDL.LU R39, [R1+0x208] ;  /* 0x0002080001277983 */ /* 0x000f620000300800 */
[----:B------:R-:W-:Y:S02]  /*1ee30*/  F2FP.SATFINITE.E5M2.F32.PACK_AB_MERGE_C R8, RZ, R8, RZ ;  /* 0x00000008ff08723e */ /* 0x000fe400048060ff */
[----:B------:R-:W-:Y:S01]  /*1ee40*/  F2FP.SATFINITE.E5M2.F32.PACK_AB_MERGE_C R9, RZ, R9, RZ ;  /* 0x00000009ff09723e */ /* 0x000fe200048060ff */
[----:B------:R-:W-:Y:S01]  /*1ee50*/  FMUL R23, R23, UR20 ;  /* 0x0000001417177c20 */ /* 0x000fe20008400000 */
[----:B------:R-:W-:Y:S01]  /*1ee60*/  F2FP.SATFINITE.E5M2.F32.PACK_AB_MERGE_C R10, RZ, R10, RZ ;  /* 0x0000000aff0a723e */ /* 0x000fe200048060ff */
[----:B------:R-:W-:Y:S01]  /*1ee70*/  FMUL R152, R152, UR20 ;  /* 0x0000001498987c20 */ /* 0x000fe20008400000 */
[----:B------:R-:W-:Y:S01]  /*1ee80*/  F2FP.SATFINITE.E5M2.F32.PACK_AB_MERGE_C R11, RZ, R11, RZ ;  /* 0x0000000bff0b723e */ /* 0x000fe200048060ff */
[----:B------:R-:W3:Y:S04]  /*1ee90*/  LDL.LU R35, [R1+0x20c] ;  /* 0x00020c0001237983 */ /* 0x000ee80000300800 */
[----:B------:R-:W-:Y:S01]  /*1eea0*/  @!P0 STG.E.U8 desc[UR14][R26.64+0x1], R6 ;  /* 0x000001061a008986 */ /* 0x000fe2000c10110e */
[----:B------:R-:W-:-:S03]  /*1eeb0*/  ISETP.LT.OR P0, PT, R0, 0x9, !P2 ;  /* 0x000000090000780c */ /* 0x000fc60005701670 */
[----:B------:R-:W-:Y:S01]  /*1eec0*/  @!P1 STG.E.U8 desc[UR14][R24.64+0x8], R7 ;  /* 0x0000080718009986 */ /* 0x000fe2000c10110e */
[----:B------:R-:W-:-:S03]  /*1eed0*/  ISETP.LT.OR P1, PT, R0, 0xa, !P2 ;  /* 0x0000000a0000780c */ /* 0x000fc60005721670 */
[----:B------:R-:W-:Y:S01]  /*1eee0*/  @!P5 STG.E.U8 desc[UR14][R24.64+0x9], R8 ;  /* 0x000009081800d986 */ /* 0x000fe2000c10110e */
[C---:B------:R-:W-:Y:S02]  /*1eef0*/  ISETP.LT.OR P5, PT, R0.reuse, 0x11, !P3 ;  /* 0x000000110000780c */ /* 0x040fe40005fa1670 */
[----:B------:R-:W-:Y:S01]  /*1ef00*/  F2FP.SATFINITE.E5M2.F32.PACK_AB_MERGE_C R12, RZ, R12, RZ ;  /* 0x0000000cff0c723e */ /* 0x000fe200048060ff */
[----:B------:R-:W-:Y:S01]  /*1ef10*/  FMUL R153, R153, UR20 ;  /* 0x0000001499997c20 */ /* 0x000fe20008400000 */
[----:B------:R-:W-:Y:S01]  /*1ef20*/  F2FP.SATFINITE.E5M2.F32.PACK_AB_MERGE_C R13, RZ, R13, RZ ;  /* 0x0000000dff0d723e */ /* 0x000fe200048060ff */
[----:B------:R-:W-:Y:S01]  /*1ef30*/  @!P0 STG.E.U8 desc[UR14][R26.64+0x8], R9 ;  /* 0x000008091a008986 */ /* 0x000fe2000c10110e */
[----:B------:R-:W-:-:S03]  /*1ef40*/  ISETP.LT.OR P0, PT, R0, 0x12, !P3 ;  /* 0x000000120000780c */ /* 0x000fc60005f01670 */
[----:B------:R-:W-:Y:S01]  /*1ef50*/  @!P1 STG.E.U8 desc[UR14][R26.64+0x9], R10 ;  /* 0x0000090a1a009986 */ /* 0x000fe2000c10110e */
[----:B------:R-:W-:-:S03]  /*1ef60*/  ISETP.LT.OR P1, PT, R0, 0x11, !P2 ;  /* 0x000000110000780c */ /* 0x000fc60005721670 */
[----:B------:R-:W-:Y:S01]  /*1ef70*/  @!P5 STG.E.U8 desc[UR14][R24.64+0x10], R11 ;  /* 0x0000100b1800d986 */ /* 0x000fe2000c10110e */
[C---:B------:R-:W-:Y:S02]  /*1ef80*/  ISETP.LT.OR P5, PT, R0.reuse, 0x12, !P2 ;  /* 0x000000120000780c */ /* 0x040fe400057a1670 */
[----:B------:R-:W-:Y:S01]  /*1ef90*/  F2FP.SATFINITE.E5M2.F32.PACK_AB_MERGE_C R14, RZ, R14, RZ ;  /* 0x0000000eff0e723e */ /* 0x000fe200048060ff */
[----:B------:R-:W5:Y:S04]  /*1efa0*/  LDL.LU R33, [R1+0x210] ;  /* 0x0002100001217983 */ /* 0x000f680000300800 */
[----:B------:R-:W-:Y:S01]  /*1efb0*/  @!P0 STG.E.U8 desc[UR14][R24.64+0x11], R12 ;  /* 0x0000110c18008986 */ /* 0x000fe2000c10110e */
[----:B------:R-:W-:-:S03]  /*1efc0*/  ISETP.LT.OR P0, PT, R0, 0x19, !P3 ;  /* 0x000000190000780c */ /* 0x000fc60005f01670 */
[----:B------:R-:W-:Y:S01]  /*1efd0*/  @!P1 STG.E.U8 desc[UR14][R26.64+0x10], R13 ;  /* 0x0000100d1a009986 */ /* 0x000fe2000c10110e */
[C---:B------:R-:W-:Y:S02]  /*1efe0*/  ISETP.LT.OR P1, PT, R0.reuse, 0x1a, !P3 ;  /* 0x0000001a0000780c */ /* 0x040fe40005f21670 */
[----:B------:R-:W-:Y:S02]  /*1eff0*/  F2FP.SATFINITE.E5M2.F32.PACK_AB_MERGE_C R15, RZ, R15, RZ ;  /* 0x0000000fff0f723e */ /* 0x000fe400048060ff */
[----:B------:R-:W-:Y:S01]  /*1f000*/  F2FP.SATFINITE.E5M2.F32.PACK_AB_MERGE_C R16, RZ, R16, RZ ;  /* 0x00000010ff10723e */ /* 0x000fe200048060ff */
[----:B------:R-:W-:Y:S01]  /*1f010*/  @!P5 STG.E.U8 desc[UR14][R26.64+0x11], R14 ;  /* 0x0000110e1a00d986 */ /* 0x000fe2000c10110e */
[----:B------:R-:W-:-:S03]  /*1f020*/  ISETP.LT.OR P5, PT, R0, 0x19, !P2 ;  /* 0x000000190000780c */ /* 0x000fc600057a1670 */
[----:B------:R-:W-:Y:S01]  /*1f030*/  @!P0 STG.E.U8 desc[UR14][R24.64+0x18], R15 ;  /* 0x0000180f18008986 */ /* 0x000fe2000c10110e */
[----:B------:R-:W-:-:S03]  /*1f040*/  ISETP.LT.OR P0, PT, R0, 0x1a, !P2 ;  /* 0x0000001a0000780c */ /* 0x000fc60005701670 */
[----:B------:R-:W-:Y:S01]  /*1f050*/  @!P1 STG.E.U8 desc[UR14][R24.64+0x19], R16 ;  /* 0x0000191018009986 */ /* 0x000fe2000c10110e */
[----:B------:R-:W-:Y:S02]  /*1f060*/  ISETP.LT.OR P1, PT, R0, 0x21, !P3 ;  /* 0x000000210000780c */ /* 0x000fe40005f21670 */
[----:B------:R-:W-:Y:S01]  /*1f070*/  F2FP.SATFINITE.E5M2.F32.PACK_AB_MERGE_C R17, RZ, R17, RZ ;  /* 0x00000011ff11723e */ /* 0x000fe200048060ff */
[----:B------:R-:W5:Y:S01]  /*1f080*/  LDL.LU R32, [R1+0x214] ;  /* 0x0002140001207983 */ /* 0x000f620000300800 */
[----:B------:R-:W-:Y:S01]  /*1f090*/  F2FP.SATFINITE.E5M2.F32.PACK_AB_MERGE_C R18, RZ, R18, RZ ;  /* 0x00000012ff12723e */ /* 0x000fe200048060ff */
[----:B------:R-:W-:Y:S01]  /*1f0a0*/  FMUL R154, R154, UR20 ;  /* 0x000000149a9a7c20 */ /* 0x000fe20008400000 */
[----:B------:R-:W-:Y:S01]  /*1f0b0*/  F2FP.SATFINITE.E5M2.F32.PACK_AB_MERGE_C R19, RZ, R19, RZ ;  /* 0x00000013ff13723e */ /* 0x000fe200048060ff */
[----:B------:R-:W-:Y:S01]  /*1f0c0*/  @!P5 STG.E.U8 desc[UR14][R26.64+0x18], R17 ;  /* 0x000018111a00d986 */ /* 0x000fe2000c10110e */
[----:B------:R-:W-:Y:S01]  /*1f0d0*/  ISETP.LT.OR P5, PT, R0, 0x22, !P3 ;  /* 0x000000220000780c */ /* 0x000fe20005fa1670 */
[----:B------:R-:W-:Y:S01]  /*1f0e0*/  FMUL R156, R156, UR20 ;  /* 0x000000149c9c7c20 */ /* 0x000fe20008400000 */
[----:B------:R-:W-:Y:S01]  /*1f0f0*/  F2FP.SATFINITE.E5M2.F32.PACK_AB_MERGE_C R20, RZ, R20, RZ ;  /* 0x00000014ff14723e */ /* 0x000fe200048060ff */
[----:B------:R-:W-:Y:S01]  /*1f100*/  @!P0 STG.E.U8 desc[UR14][R26.64+0x19], R18 ;  /* 0x000019121a008986 */ /* 0x000fe2000c10110e */
[C---:B------:R-:W-:Y:S01]  /*1f110*/  ISETP.LT.OR P0, PT, R0.reuse, 0x21, !P2 ;  /* 0x000000210000780c */ /* 0x040fe20005701670 */
[----:B------:R-:W-:Y:S01]  /*1f120*/  FMUL R155, R155, UR20 ;  /* 0x000000149b9b7c20 */ /* 0x000fe20008400000 */
[----:B------:R-:W-:Y:S01]  /*1f130*/  F2FP.SATFINITE.E5M2.F32.PACK_AB_MERGE_C R21, RZ, R21, RZ ;  /* 0x00000015ff15723e */ /* 0x000fe200048060ff */
[----:B------:R-:W-:Y:S01]  /*1f140*/  @!P1 STG.E.U8 desc[UR14][R24.64+0x20], R19 ;  /* 0x0000201318009986 */ /* 0x000fe2000c10110e */
[----:B------:R-:W-:Y:S01]  /*1f150*/  ISETP.LT.OR P1, PT, R0, 0x22, !P2 ;  /* 0x000000220000780c */ /* 0x000fe20005721670 */
[----:B------:R-:W-:Y:S01]  /*1f160*/  FMUL R157, R157, UR20 ;  /* 0x000000149d9d7c20 */ /* 0x000fe20008400000 */
        /* <DEDUP_REMOVED lines=20> */
[C---:B------:R-:W-:Y:S01]  /*1f2b0*/  ISETP.LT.OR P6, PT, R0.reuse, 0x32, !P2 ;  /* 0x000000320000780c */ /* 0x040fe200057c1670 */
        /* <DEDUP_REMOVED lines=45> */
[----:B0-----:R-:W-:Y:S01]  /*1f590*/  F2FP.SATFINITE.E5M2.F32.PACK_AB_MERGE_C R3, RZ, R168, RZ ;  /* 0x000000a8ff03723e */ /* 0x001fe200048060ff */
        /* <DEDUP_REMOVED lines=11> */
[----:B----4-:R-:W-:Y:S01]  /*1f650*/  F2FP.SATFINITE.E5M2.F32.PACK_AB_MERGE_C R5, RZ, R170, RZ ;  /* 0x000000aaff05723e */ /* 0x010fe200048060ff */
        /* <DEDUP_REMOVED lines=8> */
[----:B------:R0:W-:Y:S01]  /*1f6e0*/  @!P1 STG.E.U8 desc[UR14][R24.64+0x49], R3 ;  /* 0x0000490318009986 */ /* 0x0001e2000c10110e */
[C---:B------:R-:W-:Y:S01]  /*1f6f0*/  ISETP.LT.OR P1, PT, R0.reuse, 0x52, !P3 ;  /* 0x000000520000780c */ /* 0x040fe20005f21670 */
[----:B------:R-:W-:Y:S01]  /*1f700*/  FMUL R181, R181, UR20 ;  /* 0x00000014b5b57c20 */ /* 0x000fe20008400000 */
[----:B------:R-:W-:Y:S01]  /*1f710*/  F2FP.SATFINITE.E5M2.F32.PACK_AB_MERGE_C R175, RZ, R175, RZ ;  /* 0x000000afffaf723e */ /* 0x000fe200048060ff */
[----:B------:R4:W-:Y:S01]  /*1f720*/  @!P6 STG.E.U8 desc[UR14][R26.64+0x49], R5 ;  /* 0x000049051a00e986 */ /* 0x0009e2000c10110e */
        /* <DEDUP_REMOVED lines=8> */
[----:B0-----:R-:W-:Y:S01]  /*1f7b0*/  F2FP.SATFINITE.E5M2.F32.PACK_AB_MERGE_C R3, RZ, R172, RZ ;  /* 0x000000acff03723e */ /* 0x001fe200048060ff */
[----:B------:R-:W-:Y:S01]  /*1f7c0*/  FMUL R183, R183, UR20 ;  /* 0x00000014b7b77c20 */ /* 0x000fe20008400000 */
[C---:B------:R-:W-:Y:S01]  /*1f7d0*/  ISETP.LT.OR P0, PT, R0.reuse, 0x59, !P3 ;  /* 0x000000590000780c */ /* 0x040fe20005f01670 */
[----:B------:R-:W-:Y:S01]  /*1f7e0*/  FMUL R185, R185, UR20 ;  /* 0x00000014b9b97c20 */ /* 0x000fe20008400000 */
[----:B----4-:R-:W-:Y:S01]  /*1f7f0*/  F2FP.SATFINITE.E5M2.F32.PACK_AB_MERGE_C R5, RZ, R174, RZ ;  /* 0x000000aeff05723e */ /* 0x010fe200048060ff */
        /* <DEDUP_REMOVED lines=8> */
[----:B------:R4:W-:Y:S01]  /*1f880*/  @!P6 STG.E.U8 desc[UR14][R26.64+0x51], R5 ;  /* 0x000051051a00e986 */ /* 0x0009e2000c10110e */
[C---:B------:R-:W-:Y:S01]  /*1f890*/  ISETP.LT.OR P6, PT, R0.reuse, 0x5a, !P2 ;  /* 0x0000005a0000780c */ /* 0x040fe200057c1670 */
[----:B------:R-:W-:Y:S01]  /*1f8a0*/  FMUL R187, R187, UR20 ;  /* 0x00000014bbbb7c20 */ /* 0x000fe20008400000 */
[----:B------:R-:W-:Y:S01]  /*1f8b0*/  F2FP.SATFINITE.E5M2.F32.PACK_AB_MERGE_C R185, RZ, R185, RZ ;  /* 0x000000b9ffb9723e */ /* 0x000fe200048060ff */
[----:B------:R-:W-:Y:S01]  /*1f8c0*/  @!P0 STG.E.U8 desc[UR14][R24.64+0x58], R175 ;  /* 0x000058af18008986 */ /* 0x000fe2000c10110e */
[----:B0-----:R-:W-:Y:S01]  /*1f8d0*/  F2FP.SATFINITE.E5M2.F32.PACK_AB_MERGE_C R3, RZ, R176, RZ ;  /* 0x000000b0ff03723e */ /* 0x001fe200048060ff */
[----:B------:R-:W-:Y:S01]  /*1f8e0*/  FMUL R189, R189, UR20 ;  /* 0x00000014bdbd7c20 */ /* 0x000fe20008400000 */
[----:B------:R-:W-:Y:S01]  /*1f8f0*/  ISETP.LT.OR P0, PT, R0, 0x61, !P3 ;  /* 0x000000610000780c */ /* 0x000fe20005f01670 */
[----:B------:R-:W-:Y:S01]  /*1f900*/  FMUL R190, R190, UR20 ;  /* 0x00000014bebe7c20 */ /* 0x000fe20008400000 */
[----:B------:R-:W-:Y:S01]  /*1f910*/  FMUL R192, R192, UR20 ;  /* 0x00000014c0c07c20 */ /* 0x000fe20008400000 */
[----:B------:R0:W-:Y:S01]  /*1f920*/  @!P1 STG.E.U8 desc[UR14][R24.64+0x59], R3 ;  /* 0x0000590318009986 */ /* 0x0001e2000c10110e */
[C---:B------:R-:W-:Y:S01]  /*1f930*/  ISETP.LT.OR P1, PT, R0.reuse, 0x62, !P3 ;  /* 0x000000620000780c */ /* 0x040fe20005f21670 */
[----:B------:R-:W-:Y:S01]  /*1f940*/  FMUL R191, R191, UR20 ;  /* 0x00000014bfbf7c20 */ /* 0x000fe20008400000 */
[----:B----4-:R-:W-:Y:S01]  /*1f950*/  F2FP.SATFINITE.E5M2.F32.PACK_AB_MERGE_C R5, RZ, R178, RZ ;  /* 0x000000b2ff05723e */ /* 0x010fe200048060ff */
[----:B------:R-:W-:Y:S01]  /*1f960*/  @!P5 STG.E.U8 desc[UR14][R26.64+0x58], R177 ;  /* 0x000058b11a00d986 */ /* 0x000fe2000c10110e */
        /* <DEDUP_REMOVED lines=12> */
[----:B------:R-:W-:Y:S01]  /*1fa30*/  F2FP.SATFINITE.E5M2.F32.PACK_AB_MERGE_C R191, RZ, R191, RZ ;  /* 0x000000bfffbf723e */ /* 0x000fe200048060ff */
[----:B------:R0:W-:Y:S01]  /*1fa40*/  @!P1 STG.E.U8 desc[UR14][R24.64+0x61], R3 ;  /* 0x0000610318009986 */ /* 0x0001e2000c10110e */
[C---:B------:R-:W-:Y:S01]  /*1fa50*/  ISETP.LT.OR P1, PT, R0.reuse, 0x6a, !P3 ;  /* 0x0000006a0000780c */ /* 0x040fe20005f21670 */
[----:B------:R-:W-:Y:S01]  /*1fa60*/  FMUL R197, R197, UR20 ;  /* 0x00000014c5c57c20 */ /* 0x000fe20008400000 */
[----:B----4-:R-:W-:Y:S01]  /*1fa70*/  F2FP.SATFINITE.E5M2.F32.PACK_AB_MERGE_C R5, RZ, R182, RZ ;  /* 0x000000b6ff05723e */ /* 0x010fe200048060ff */
[----:B------:R-:W-:Y:S01]  /*1fa80*/  @!P5 STG.E.U8 desc[UR14][R26.64+0x60], R181 ;  /* 0x000060b51a00d986 */ /* 0x000fe2000c10110e */
[----:B------:R-:W-:Y:S01]  /*1fa90*/  ISETP.LT.OR P5, PT, R0, 0x69, !P2 ;  /* 0x000000690000780c */ /* 0x000fe200057a1670 */
        /* <DEDUP_REMOVED lines=13> */
[----:B------:R-:W-:Y:S01]  /*1fb70*/  ISETP.LT.OR P1, PT, R0, 0x72, !P3 ;  /* 0x000000720000780c */ /* 0x000fe20005f21670 */
[----:B------:R-:W-:Y:S01]  /*1fb80*/  FMUL R202, R202, UR20 ;  /* 0x00000014caca7c20 */ /* 0x000fe20008400000 */
[----:B----4-:R-:W-:Y:S01]  /*1fb90*/  F2FP.SATFINITE.E5M2.F32.PACK_AB_MERGE_C R5, RZ, R186, RZ ;  /* 0x000000baff05723e */ /* 0x010fe200048060ff */
        /* <DEDUP_REMOVED lines=111> */
[----:B--2---:R-:W-:Y:S01]  /*20290*/  FMUL R2, R2, UR20 ;  /* 0x0000001402027c20 */ /* 0x004fe20008400000 */
        /* <DEDUP_REMOVED lines=8> */
[----:B------:R-:W4:Y:S01]  /*20320*/  LDL.LU R38, [R1+0x218] ;  /* 0x0002180001267983 */ /* 0x000f220000300800 */
[----:B------:R-:W-:-:S03]  /*20330*/  F2FP.SATFINITE.E5M2.F32.PACK_AB_MERGE_C R233, RZ, R233, RZ ;  /* 0x000000e9ffe9723e */ /* 0x000fc600048060ff */
[----:B------:R0:W-:Y:S01]  /*20340*/  @!P1 STG.E.U8 desc[UR14][R24.64+0xa1], R3 ;  /* 0x0000a10318009986 */ /* 0x0001e2000c10110e */
[C---:B------:R-:W-:Y:S02]  /*20350*/  ISETP.LT.OR P1, PT, R0.reuse, 0xaa, !P3 ;  /* 0x000000aa0000780c */ /* 0x040fe40005f21670 */
[----:B--2---:R-:W-:Y:S01]  /*20360*/  F2FP.SATFINITE.E5M2.F32.PACK_AB_MERGE_C R5, RZ, R214, RZ ;  /* 0x000000d6ff05723e */ /* 0x004fe200048060ff */
[----:B------:R-:W-:Y:S01]  /*20370*/  @!P5 STG.E.U8 desc[UR14][R26.64+0xa0], R213 ;  /* 0x0000a0d51a00d986 */ /* 0x000fe2000c10110e */
[----:B------:R-:W-:-:S03]  /*20380*/  ISETP.LT.OR P5, PT, R0, 0xa9, !P2 ;  /* 0x000000a90000780c */ /* 0x000fc600057a1670 */
[----:B------:R2:W-:Y:S01]  /*20390*/  @!P6 STG.E.U8 desc[UR14][R26.64+0xa1], R5 ;  /* 0x0000a1051a00e986 */ /* 0x0005e2000c10110e */
[C---:B------:R-:W-:Y:S02]  /*203a0*/  ISETP.LT.OR P6, PT, R0.reuse, 0xaa, !P2 ;  /* 0x000000aa0000780c */ /* 0x040fe400057c1670 */
[----:B0-----:R-:W-:Y:S01]  /*203b0*/  F2FP.SATFINITE.E5M2.F32.PACK_AB_MERGE_C R3, RZ, R216, RZ ;  /* 0x000000d8ff03723e */ /* 0x001fe200048060ff */
[----:B------:R-:W-:Y:S01]  /*203c0*/  @!P0 STG.E.U8 desc[UR14][R24.64+0xa8], R215 ;  /* 0x0000a8d718008986 */ /* 0x000fe2000c10110e */
[----:B------:R-:W-:-:S03]  /*203d0*/  ISETP.LT.OR P0, PT, R0, 0xb1, !P3 ;  /* 0x000000b10000780c */ /* 0x000fc60005f01670 */
        /* <DEDUP_REMOVED lines=38> */
[----:B------:R-:W4:Y:S04]  /*20640*/  LDL.LU R37, [R1+0x21c] ;  /* 0x00021c0001257983 */ /* 0x000f280000300800 */
[----:B------:R-:W-:Y:S01]  /*20650*/  @!P1 STG.E.U8 desc[UR14][R24.64+0xc9], R3 ;  /* 0x0000c90318009986 */ /* 0x000fe2000c10110e */
[C---:B------:R-:W-:Y:S02]  /*20660*/  ISETP.LT.OR P1, PT, R0.reuse, 0xd2, !P3 ;  /* 0x000000d20000780c */ /* 0x040fe40005f21670 */
[----:B--2---:R-:W-:Y:S01]  /*20670*/  F2FP.SATFINITE.E5M2.F32.PACK_AB_MERGE_C R5, RZ, R234, RZ ;  /* 0x000000eaff05723e */ /* 0x004fe200048060ff */
[----:B------:R-:W2:Y:S01]  /*20680*/  LDL.LU R36, [R1+0x220] ;  /* 0x0002200001247983 */ /* 0x000ea20000300800 */
[----:B------:R-:W-:Y:S01]  /*20690*/  F2FP.SATFINITE.E5M2.F32.PACK_AB_MERGE_C R7, RZ, R236, RZ ;  /* 0x000000ecff07723e */ /* 0x000fe200048060ff */
[----:B---3--:R-:W-:Y:S01]  /*206a0*/  FMUL R4, R35, UR20 ;  /* 0x0000001423047c20 */ /* 0x008fe20008400000 */
[----:B------:R-:W-:Y:S01]  /*206b0*/  F2FP.SATFINITE.E5M2.F32.PACK_AB_MERGE_C R9, RZ, R2, RZ ;  /* 0x00000002ff09723e */ /* 0x000fe200048060ff */
[----:B------:R-:W-:Y:S01]  /*206c0*/  FMUL R2, R41, UR20 ;  /* 0x0000001429027c20 */ /* 0x000fe20008400000 */
[----:B------:R-:W3:Y:S04]  /*206d0*/  LDL.LU R35, [R1+0x224] ;  /* 0x0002240001237983 */ /* 0x000ee80000300800 */
[----:B------:R-:W-:Y:S01]  /*206e0*/  @!P0 STG.E.U8 desc[UR14][R24.64+0xc8], R231 ;  /* 0x0000c8e718008986 */ /* 0x000fe2000c10110e */
[----:B------:R-:W-:-:S03]  /*206f0*/  ISETP.LT.OR P0, PT, R0, 0xd1, !P3 ;  /* 0x000000d10000780c */ /* 0x000fc60005f01670 */
[----:B------:R-:W-:Y:S01]  /*20700*/  @!P5 STG.E.U8 desc[UR14][R26.64+0xc8], R233 ;  /* 0x0000c8e91a00d986 */ /* 0x000fe2000c10110e */
[----:B------:R-:W-:-:S03]  /*20710*/  ISETP.LT.OR P5, PT, R0, 0xd1, !P2 ;  /* 0x000000d10000780c */ /* 0x000fc600057a1670 */
[----:B------:R5:W-:Y:S01]  /*20720*/  @!P6 STG.E.U8 desc[UR14][R26.64+0xc9], R5 ;  /* 0x0000c9051a00e986 */ /* 0x000be2000c10110e */
[----:B------:R-:W-:-:S03]  /*20730*/  ISETP.LT.OR P6, PT, R0, 0xd2, !P2 ;  /* 0x000000d20000780c */ /* 0x000fc600057c1670 */
[----:B------:R0:W-:Y:S01]  /*20740*/  @!P1 STG.E.U8 desc[UR14][R24.64+0xd1], R7 ;  /* 0x0000d10718009986 */ /* 0x0001e2000c10110e */
[----:B-----5:R-:W-:-:S03]  /*20750*/  FMUL R5, R33, UR20 ;  /* 0x0000001421057c20 */ /* 0x020fc60008400000 */
[----:B------:R-:W5:Y:S01]  /*20760*/  LDL.LU R33, [R1+0x228] ;  /* 0x0002280001217983 */ /* 0x000f620000300800 */
[----:B0-----:R-:W-:Y:S01]  /*20770*/  F2FP.SATFINITE.E5M2.F32.PACK_AB_MERGE_C R7, RZ, R2, RZ ;  /* 0x00000002ff07723e */ /* 0x001fe200048060ff */
[----:B------:R-:W-:Y:S02]  /*20780*/  FMUL R2, R32, UR20 ;  /* 0x0000001420027c20 */ /* 0x000fe40008400000 */
[----:B------:R-:W5:Y:S04]  /*20790*/  LDL.LU R41, [R1+0x22c] ;  /* 0x00022c0001297983 */ /* 0x000f680000300800 */
[----:B------:R-:W5:Y:S01]  /*207a0*/  LDL.LU R32, [R1+0x230] ;  /* 0x0002300001207983 */ /* 0x000f620000300800 */
[----:B------:R-:W-:Y:S01]  /*207b0*/  F2FP.SATFINITE.E5M2.F32.PACK_AB_MERGE_C R235, RZ, R235, RZ ;  /* 0x000000ebffeb723e */ /* 0x000fe200048060ff */
[----:B------:R-:W-:Y:S01]  /*207c0*/  FMUL R3, R39, UR20 ;  /* 0x0000001427037c20 */ /* 0x000fe20008400000 */
[----:B------:R-:W-:Y:S01]  /*207d0*/  F2FP.SATFINITE.E5M2.F32.PACK_AB_MERGE_C R237, RZ, R237, RZ ;  /* 0x000000edffed723e */ /* 0x000fe200048060ff */
[----:B------:R-:W5:Y:S04]  /*207e0*/  LDL.LU R39, [R1+0x234] ;  /* 0x0002340001277983 */ /* 0x000f680000300800 */
[----:B------:R-:W-:Y:S01]  /*207f0*/  @!P0 STG.E.U8 desc[UR14][R24.64+0xd0], R235 ;  /* 0x0000d0eb18008986 */ /* 0x000fe2000c10110e */
[----:B------:R-:W-:-:S02]  /*20800*/  ISETP.LT.OR P0, PT, R0, 0xd9, !P3 ;  /* 0x000000d90000780c */ /* 0x000fc40005f01670 */
[C---:B------:R-:W-:Y:S01]  /*20810*/  ISETP.LT.OR P1, PT, R0.reuse, 0xda, !P3 ;  /* 0x000000da0000780c */ /* 0x040fe20005f21670 */
[----:B------:R-:W-:Y:S01]  /*20820*/  @!P5 STG.E.U8 desc[UR14][R26.64+0xd0], R237 ;  /* 0x0000d0ed1a00d986 */ /* 0x000fe2000c10110e */
[----:B------:R-:W-:Y:S02]  /*20830*/  ISETP.LT.OR P5, PT, R0, 0xd9, !P2 ;  /* 0x000000d90000780c */ /* 0x000fe400057a1670 */
[----:B------:R-:W-:Y:S01]  /*20840*/  F2FP.SATFINITE.E5M2.F32.PACK_AB_MERGE_C R11, RZ, R3, RZ ;  /* 0x00000003ff0b723e */ /* 0x000fe200048060ff */
[----:B------:R0:W-:Y:S01]  /*20850*/  @!P6 STG.E.U8 desc[UR14][R26.64+0xd1], R9 ;  /* 0x0000d1091a00e986 */ /* 0x0001e2000c10110e */
[----:B------:R-:W-:-:S05]  /*20860*/  F2FP.SATFINITE.E5M2.F32.PACK_AB_MERGE_C R13, RZ, R4, RZ ;  /* 0x00000004ff0d723e */ /* 0x000fca00048060ff */
[----:B------:R1:W-:Y:S01]  /*20870*/  @!P0 STG.E.U8 desc[UR14][R24.64+0xd8], R7 ;  /* 0x0000d80718008986 */ /* 0x0003e2000c10110e */
[----:B0-----:R-:W-:-:S03]  /*20880*/  F2FP.SATFINITE.E5M2.F32.PACK_AB_MERGE_C R9, RZ, R5, RZ ;  /* 0x00000005ff09723e */ /* 0x001fc600048060ff */
[----:B------:R0:W-:Y:S01]  /*20890*/  @!P1 STG.E.U8 desc[UR14][R24.64+0xd9], R11 ;  /* 0x0000d90b18009986 */ /* 0x0001e2000c10110e */
[----:B-1----:R-:W-:-:S03]  /*208a0*/  F2FP.SATFINITE.E5M2.F32.PACK_AB_MERGE_C R7, RZ, R2, RZ ;  /* 0x00000002ff07723e */ /* 0x002fc600048060ff */
[----:B------:R1:W-:Y:S01]  /*208b0*/  @!P5 STG.E.U8 desc[UR14][R26.64+0xd8], R13 ;  /* 0x0000d80d1a00d986 */ /* 0x0003e2000c10110e */
[----:B----4-:R-:W-:-:S03]  /*208c0*/  FMUL R3, R38, UR20 ;  /* 0x0000001426037c20 */ /* 0x010fc60008400000 */
[----:B------:R-:W4:Y:S02]  /*208d0*/  LDL.LU R38, [R1+0x238] ;  /* 0x0002380001267983 */ /* 0x000f240000300800 */
[----:B0-----:R-:W-:Y:S01]  /*208e0*/  F2FP.SATFINITE.E5M2.F32.PACK_AB_MERGE_C R11, RZ, R3, RZ ;  /* 0x00000003ff0b723e */ /* 0x001fe200048060ff */
[----:B------:R-:W-:Y:S02]  /*208f0*/  FMUL R4, R37, UR20 ;  /* 0x0000001425047c20 */ /* 0x000fe40008400000 */
[----:B------:R-:W4:Y:S01]  /*20900*/  LDL.LU R37, [R1+0x23c] ;  /* 0x00023c0001257983 */ /* 0x000f220000300800 */
[----:B--2---:R-:W-:-:S03]  /*20910*/  FMUL R5, R36, UR20 ;  /* 0x0000001424057c20 */ /* 0x004fc60008400000 */
[----:B------:R-:W2:Y:S01]  /*20920*/  LDL.LU R36, [R1+0x240] ;  /* 0x0002400001247983 */ /* 0x000ea20000300800 */
[----:B---3--:R-:W-:-:S03]  /*20930*/  FMUL R2, R35, UR20 ;  /* 0x0000001423027c20 */ /* 0x008fc60008400000 */
[----:B------:R-:W3:Y:S01]  /*20940*/  LDL.LU R35, [R1+0x244] ;  /* 0x0002440001237983 */ /* 0x000ee20000300800 */
[----:B-1----:R-:W-:Y:S01]  /*20950*/  F2FP.SATFINITE.E5M2.F32.PACK_AB_MERGE_C R13, RZ, R4, RZ ;  /* 0x00000004ff0d723e */ /* 0x002fe200048060ff */
[----:B-----5:R-:W-:Y:S02]  /*20960*/  FMUL R3, R33, UR20 ;  /* 0x0000001421037c20 */ /* 0x020fe40008400000 */
[----:B------:R-:W5:Y:S01]  /*20970*/  LDL.LU R33, [R1+0x248] ;  /* 0x0002480001217983 */ /* 0x000f620000300800 */
[----:B------:R-:W-:-:S03]  /*20980*/  FMUL R4, R32, UR20 ;  /* 0x0000001420047c20 */ /* 0x000fc60008400000 */
[----:B------:R-:W5:Y:S01]  /*20990*/  LDL.LU R32, [R1+0x24c] ;  /* 0x00024c0001207983 */ /* 0x000f620000300800 */
[C---:B------:R-:W-:Y:S02]  /*209a0*/  ISETP.LT.OR P6, PT, R0.reuse, 0xda, !P2 ;  /* 0x000000da0000780c */ /* 0x040fe400057c1670 */
[C---:B------:R-:W-:Y:S02]  /*209b0*/  ISETP.LT.OR P5, PT, R0.reuse, 0xe1, !P3 ;  /* 0x000000e10000780c */ /* 0x040fe40005fa1670 */
[C---:B------:R-:W-:Y:S02]  /*209c0*/  ISETP.LT.OR P1, PT, R0.reuse, 0xe2, !P2 ;  /* 0x000000e20000780c */ /* 0x040fe40005721670 */
[----:B------:R-:W-:-:S07]  /*209d0*/  ISETP.LT.OR P0, PT, R0, 0xe1, !P2 ;  /* 0x000000e10000780c */ /* 0x000fce0005701670 */
[----:B------:R0:W-:Y:S01]  /*209e0*/  @!P6 STG.E.U8 desc[UR14][R26.64+0xd9], R9 ;  /* 0x0000d9091a00e986 */ /* 0x0001e2000c10110e */
[----:B------:R-:W-:Y:S02]  /*209f0*/  ISETP.LT.OR P6, PT, R0, 0xe2, !P3 ;  /* 0x000000e20000780c */ /* 0x000fe40005fc1670 */
[----:B------:R-:W-:Y:S01]  /*20a00*/  F2FP.SATFINITE.E5M2.F32.PACK_AB_MERGE_C R5, RZ, R5, RZ ;  /* 0x00000005ff05723e */ /* 0x000fe200048060ff */
[----:B------:R-:W-:Y:S01]  /*20a10*/  @!P5 STG.E.U8 desc[UR14][R24.64+0xe0], R7 ;  /* 0x0000e0071800d986 */ /* 0x000fe2000c10110e */
[----:B0-----:R-:W-:Y:S01]  /*20a20*/  F2FP.SATFINITE.E5M2.F32.PACK_AB_MERGE_C R9, RZ, R2, RZ ;  /* 0x00000002ff09723e */ /* 0x001fe200048060ff */
[----:B------:R-:W-:-:S08]  /*20a30*/  FMUL R2, R41, UR20 ;  /* 0x0000001429027c20 */ /* 0x000fd00008400000 */
[----:B------:R-:W-:Y:S01]  /*20a40*/  @!P6 STG.E.U8 desc[UR14][R24.64+0xe1], R11 ;  /* 0x0000e10b1800e986 */ /* 0x000fe2000c10110e */
[----:B------:R-:W-:-:S03]  /*20a50*/  ISETP.LT.OR P6, PT, R0, 0xe9, !P3 ;  /* 0x000000e90000780c */ /* 0x000fc60005fc1670 */
[----:B------:R0:W-:Y:S04]  /*20a60*/  @!P1 STG.E.U8 desc[UR14][R26.64+0xe1], R5 ;  /* 0x0000e1051a009986 */ /* 0x0001e8000c10110e */
[----:B------:R-:W5:Y:S01]  /*20a70*/  LDL.LU R41, [R1+0x250] ;  /* 0x0002500001297983 */ /* 0x000f620000300800 */
[----:B------:R-:W-:-:S03]  /*20a80*/  ISETP.LT.OR P5, PT, R0, 0xea, !P2 ;  /* 0x000000ea0000780c */ /* 0x000fc600057a1670 */
[----:B------:R1:W-:Y:S01]  /*20a90*/  @!P0 STG.E.U8 desc[UR14][R26.64+0xe0], R13 ;  /* 0x0000e00d1a008986 */ /* 0x0003e2000c10110e */
[----:B0-----:R-:W-:Y:S01]  /*20aa0*/  F2FP.SATFINITE.E5M2.F32.PACK_AB_MERGE_C R5, RZ, R2, RZ ;  /* 0x00000002ff05723e */ /* 0x001fe200048060ff */
[----:B------:R-:W-:Y:S02]  /*20ab0*/  FMUL R2, R39, UR20 ;  /* 0x0000001427027c20 */ /* 0x000fe40008400000 */
[----:B------:R-:W5:Y:S01]  /*20ac0*/  LDL.LU R39, [R1+0x254] ;  /* 0x0002540001277983 */ /* 0x000f620000300800 */
[----:B------:R-:W-:Y:S02]  /*20ad0*/  ISETP.LT.OR P0, PT, R0, 0xea, !P3 ;  /* 0x000000ea0000780c */ /* 0x000fe40005f01670 */
[----:B------:R-:W-:Y:S02]  /*20ae0*/  F2FP.SATFINITE.E5M2.F32.PACK_AB_MERGE_C R7, RZ, R3, RZ ;  /* 0x00000003ff07723e */ /* 0x000fe400048060ff */
[----:B------:R-:W-:Y:S02]  /*20af0*/  F2FP.SATFINITE.E5M2.F32.PACK_AB_MERGE_C R11, RZ, R4, RZ ;  /* 0x00000004ff0b723e */ /* 0x000fe400048060ff */
[----:B-1----:R-:W-:Y:S01]  /*20b00*/  F2FP.SATFINITE.E5M2.F32.PACK_AB_MERGE_C R13, RZ, R2, RZ ;  /* 0x00000002ff0d723e */ /* 0x002fe200048060ff */
[----:B------:R-:W-:Y:S06]  /*20b10*/  @!P6 STG.E.U8 desc[UR14][R24.64+0xe8], R9 ;  /* 0x0000e8091800e986 */ /* 0x000fec000c10110e */
[----:B------:R0:W-:Y:S04]  /*20b20*/  @!P0 STG.E.U8 desc[UR14][R24.64+0xe9], R7 ;  /* 0x0000e90718008986 */ /* 0x0001e8000c10110e */
[----:B------:R1:W-:Y:S01]  /*20b30*/  @!P5 STG.E.U8 desc[UR14][R26.64+0xe9], R11 ;  /* 0x0000e90b1a00d986 */ /* 0x0003e2000c10110e */
[----:B----4-:R-:W-:-:S03]  /*20b40*/  FMUL R3, R38, UR20 ;  /* 0x0000001426037c20 */ /* 0x010fc60008400000 */
[----:B------:R-:W4:Y:S02]  /*20b50*/  LDL.LU R38, [R1+0x258] ;  /* 0x0002580001267983 */ /* 0x000f240000300800 */
[----:B0-----:R-:W-:Y:S01]  /*20b60*/  F2FP.SATFINITE.E5M2.F32.PACK_AB_MERGE_C R7, RZ, R3, RZ ;  /* 0x00000003ff07723e */ /* 0x001fe200048060ff */
[----:B------:R-:W-:Y:S02]  /*20b70*/  FMUL R4, R37, UR20 ;  /* 0x0000001425047c20 */ /* 0x000fe40008400000 */
[----:B------:R-:W4:Y:S01]  /*20b80*/  LDL.LU R37, [R1+0x25c] ;  /* 0x00025c0001257983 */ /* 0x000f220000300800 */
[----:B--2---:R-:W-:-:S03]  /*20b90*/  FMUL R2, R36, UR20 ;  /* 0x0000001424027c20 */ /* 0x004fc60008400000 */
[----:B------:R-:W2:Y:S02]  /*20ba0*/  LDL.LU R36, [R1+0x260] ;  /* 0x0002600001247983 */ /* 0x000ea40000300800 */
[----:B------:R-:W-:Y:S01]  /*20bb0*/  F2FP.SATFINITE.E5M2.F32.PACK_AB_MERGE_C R9, RZ, R2, RZ ;  /* 0x00000002ff09723e */ /* 0x000fe200048060ff */
[----:B---3--:R-:W-:Y:S02]  /*20bc0*/  FMUL R2, R35, UR20 ;  /* 0x0000001423027c20 */ /* 0x008fe40008400000 */
[----:B------:R-:W3:Y:S03]  /*20bd0*/  LDL.LU R35, [R1+0x264] ;  /* 0x0002640001237983 */ /* 0x000ee60000300800 */
        /* <DEDUP_REMOVED lines=10> */
[----:B------:R-:W-:-:S03]  /*20c80*/  ISETP.LT.OR P1, PT, R0, 0xf1, !P2 ;  /* 0x000000f10000780c */ /* 0x000fc60005721670 */
[----:B------:R1:W-:Y:S01]  /*20c90*/  @!P6 STG.E.U8 desc[UR14][R24.64+0xf0], R13 ;  /* 0x0000f00d1800e986 */ /* 0x0003e2000c10110e */
[----:B------:R-:W-:-:S03]  /*20ca0*/  ISETP.LT.OR P6, PT, R0, 0xf9, !P3 ;  /* 0x000000f90000780c */ /* 0x000fc60005fc1670 */
[----:B------:R1:W-:Y:S01]  /*20cb0*/  @!P0 STG.E.U8 desc[UR14][R24.64+0xf1], R7 ;  /* 0x0000f10718008986 */ /* 0x0003e2000c10110e */
[----:B------:R-:W-:Y:S02]  /*20cc0*/  ISETP.LT.OR P3, PT, R0, 0xfa, !P3 ;  /* 0x000000fa0000780c */ /* 0x000fe40005f61670 */
[----:B0-----:R-:W-:Y:S02]  /*20cd0*/  F2FP.SATFINITE.E5M2.F32.PACK_AB_MERGE_C R5, RZ, R4, RZ ;  /* 0x00000004ff05723e */ /* 0x001fe400048060ff */
[----:B-1----:R-:W-:Y:S02]  /*20ce0*/  F2FP.SATFINITE.E5M2.F32.PACK_AB_MERGE_C R13, RZ, R3, RZ ;  /* 0x00000003ff0d723e */ /* 0x002fe400048060ff */
[----:B------:R-:W-:Y:S01]  /*20cf0*/  F2FP.SATFINITE.E5M2.F32.PACK_AB_MERGE_C R7, RZ, R2, RZ ;  /* 0x00000002ff07723e */ /* 0x000fe200048060ff */
[----:B------:R-:W-:Y:S02]  /*20d00*/  FMUL R2, R41, UR20 ;  /* 0x0000001429027c20 */ /* 0x000fe40008400000 */
[----:B------:R-:W5:Y:S04]  /*20d10*/  LDL.LU R41, [R1+0x270] ;  /* 0x0002700001297983 */ /* 0x000f680000300800 */
[----:B------:R0:W-:Y:S01]  /*20d20*/  @!P5 STG.E.U8 desc[UR14][R26.64+0xf1], R9 ;  /* 0x0000f1091a00d986 */ /* 0x0001e2000c10110e */
[----:B------:R-:W-:-:S03]  /*20d30*/  FMUL R3, R39, UR20 ;  /* 0x0000001427037c20 */ /* 0x000fc60008400000 */
[----:B------:R-:W5:Y:S01]  /*20d40*/  LDL.LU R39, [R1+0x274] ;  /* 0x0002740001277983 */ /* 0x000f620000300800 */
[----:B------:R-:W-:-:S03]  /*20d50*/  ISETP.LT.OR P5, PT, R0, 0xf9, !P2 ;  /* 0x000000f90000780c */ /* 0x000fc600057a1670 */
[----:B------:R-:W-:Y:S01]  /*20d60*/  @!P1 STG.E.U8 desc[UR14][R26.64+0xf0], R5 ;  /* 0x0000f0051a009986 */ /* 0x000fe2000c10110e */
[----:B0-----:R-:W-:-:S03]  /*20d70*/  F2FP.SATFINITE.E5M2.F32.PACK_AB_MERGE_C R9, RZ, R2, RZ ;  /* 0x00000002ff09723e */ /* 0x001fc600048060ff */
[----:B------:R0:W-:Y:S04]  /*20d80*/  @!P6 STG.E.U8 desc[UR14][R24.64+0xf8], R11 ;  /* 0x0000f80b1800e986 */ /* 0x0001e8000c10110e */
[----:B------:R1:W-:Y:S01]  /*20d90*/  @!P3 STG.E.U8 desc[UR14][R24.64+0xf9], R13 ;  /* 0x0000f90d1800b986 */ /* 0x0003e2000c10110e */
[----:B0-----:R-:W-:-:S03]  /*20da0*/  F2FP.SATFINITE.E5M2.F32.PACK_AB_MERGE_C R11, RZ, R3, RZ ;  /* 0x00000003ff0b723e */ /* 0x001fc600048060ff */
[----:B------:R0:W-:Y:S01]  /*20db0*/  @!P5 STG.E.U8 desc[UR14][R26.64+0xf8], R7 ;  /* 0x0000f8071a00d986 */ /* 0x0001e2000c10110e */
[----:B----4-:R-:W-:-:S03]  /*20dc0*/  FMUL R4, R38, UR20 ;  /* 0x0000001426047c20 */ /* 0x010fc60008400000 */
[----:B------:R-:W4:Y:S02]  /*20dd0*/  LDL.LU R38, [R1+0x278] ;  /* 0x0002780001267983 */ /* 0x000f240000300800 */
[----:B-1----:R-:W-:Y:S01]  /*20de0*/  F2FP.SATFINITE.E5M2.F32.PACK_AB_MERGE_C R13, RZ, R4, RZ ;  /* 0x00000004ff0d723e */ /* 0x002fe200048060ff */
[----:B------:R-:W-:Y:S02]  /*20df0*/  FMUL R5, R37, UR20 ;  /* 0x0000001425057c20 */ /* 0x000fe40008400000 */
[----:B------:R-:W4:Y:S01]  /*20e00*/  LDL.LU R37, [R1+0x27c] ;  /* 0x00027c0001257983 */ /* 0x000f220000300800 */
[----:B--2---:R-:W-:-:S03]  /*20e10*/  FMUL R2, R36, UR20 ;  /* 0x0000001424027c20 */ /* 0x004fc60008400000 */
[----:B------:R-:W2:Y:S01]  /*20e20*/  LDL.LU R36, [R1+0x280] ;  /* 0x0002800001247983 */ /* 0x000ea20000300800 */
[----:B---3--:R-:W-:-:S03]  /*20e30*/  FMUL R3, R35, UR20 ;  /* 0x0000001423037c20 */ /* 0x008fc60008400000 */
[----:B------:R-:W3:Y:S01]  /*20e40*/  LDL.LU R35, [R1+0x284] ;  /* 0x0002840001237983 */ /* 0x000ee20000300800 */
[----:B0-----:R-:W-:Y:S01]  /*20e50*/  F2FP.SATFINITE.E5M2.F32.PACK_AB_MERGE_C R7, RZ, R2, RZ ;  /* 0x00000002ff07723e */ /* 0x001fe200048060ff */
[----:B-----5:R-:W-:Y:S02]  /*20e60*/  FMUL R4, R33, UR20 ;  /* 0x0000001421047c20 */ /* 0x020fe40008400000 */
[----:B------:R-:W5:Y:S01]  /*20e70*/  LDL.LU R33, [R1+0x288] ;  /* 0x0002880001217983 */ /* 0x000f620000300800 */
[----:B------:R-:W-:-:S03]  /*20e80*/  FMUL R2, R32, UR20 ;  /* 0x0000001420027c20 */ /* 0x000fc60008400000 */
[----:B------:R-:W5:Y:S01]  /*20e90*/  LDL.LU R32, [R1+0x28c] ;  /* 0x00028c0001207983 */ /* 0x000f620000300800 */
[----:B------:R-:W-:Y:S02]  /*20ea0*/  ISETP.GE.AND P1, PT, R34, 0x81, PT ;  /* 0x000000812200780c */ /* 0x000fe40003f26270 */
[C---:B------:R-:W-:Y:S02]  /*20eb0*/  ISETP.LT.OR P2, PT, R0.reuse, 0xfa, !P2 ;  /* 0x000000fa0000780c */ /* 0x040fe40005741670 */
[C---:B------:R-:W-:Y:S02]  /*20ec0*/  ISETP.LT.OR P6, PT, R0.reuse, 0x1, !P1 ;  /* 0x000000010000780c */ /* 0x040fe40004fc1670 */
[----:B------:R-:W-:Y:S02]  /*20ed0*/  ISETP.LT.OR P3, PT, R0, 0x2, !P1 ;  /* 0x000000020000780c */ /* 0x000fe40004f61670 */
[----:B------:R-:W-:-:S07]  /*20ee0*/  ISETP.GE.AND P0, PT, R34, 0x89, PT ;  /* 0x000000892200780c */ /* 0x000fce0003f06270 */
[----:B------:R0:W-:Y:S04]  /*20ef0*/  @!P2 STG.E.U8 desc[UR14][R26.64+0xf9], R9 ;  /* 0x0000f9091a00a986 */ /* 0x0001e8000c10110e */
[----:B------:R-:W-:Y:S01]  /*20f00*/  @!P6 STG.E.U8 desc[UR14][R30.64], R11 ;  /* 0x0000000b1e00e986 */ /* 0x000fe2000c10110e */
[C---:B------:R-:W-:Y:S02]  /*20f10*/  ISETP.LT.OR P6, PT, R0.reuse, 0x2, !P0 ;  /* 0x000000020000780c */ /* 0x040fe400047c1670 */
[C---:B------:R-:W-:Y:S01]  /*20f20*/  ISETP.LT.OR P5, PT, R0.reuse, 0x1, !P0 ;  /* 0x000000010000780c */ /* 0x040fe200047a1670 */
[----:B------:R1:W-:Y:S01]  /*20f30*/  @!P3 STG.E.U8 desc[UR14][R30.64+0x1], R13 ;  /* 0x0000010d1e00b986 */ /* 0x0003e2000c10110e */
[----:B------:R-:W-:Y:S02]  /*20f40*/  ISETP.LT.OR P2, PT, R0, 0xa, !P1 ;  /* 0x0000000a0000780c */ /* 0x000fe40004f41670 */
[----:B0-----:R-:W-:-:S02]  /*20f50*/  F2FP.SATFINITE.E5M2.F32.PACK_AB_MERGE_C R9, RZ, R3, RZ ;  /* 0x00000003ff09723e */ /* 0x001fc400048060ff */
[----:B------:R-:W-:Y:S01]  /*20f60*/  ISETP.LT.OR P3, PT, R0, 0x9, !P1 ;  /* 0x000000090000780c */ /* 0x000fe20004f61670 */
[----:B------:R-:W-:Y:S01]  /*20f70*/  FMUL R3, R41, UR20 ;  /* 0x0000001429037c20 */ /* 0x000fe20008400000 */
[----:B-1----:R-:W-:Y:S01]  /*20f80*/  F2FP.SATFINITE.E5M2.F32.PACK_AB_MERGE_C R13, RZ, R2, RZ ;  /* 0x00000002ff0d723e */ /* 0x002fe200048060ff */
[----:B------:R-:W5:Y:S01]  /*20f90*/  LDL.LU R41, [R1+0x290] ;  /* 0x0002900001297983 */ /* 0x000f620000300800 */
[----:B------:R-:W-:Y:S02]  /*20fa0*/  F2FP.SATFINITE.E5M2.F32.PACK_AB_MERGE_C R5, RZ, R5, RZ ;  /* 0x00000005ff05723e */ /* 0x000fe400048060ff */
[----:B------:R-:W-:Y:S01]  /*20fb0*/  F2FP.SATFINITE.E5M2.F32.PACK_AB_MERGE_C R11, RZ, R4, RZ ;  /* 0x00000004ff0b723e */ /* 0x000fe200048060ff */
[----:B------:R0:W-:Y:S01]  /*20fc0*/  @!P6 STG.E.U8 desc[UR14][R28.64+0x1], R7 ;  /* 0x000001071c00e986 */ /* 0x0001e2000c10110e */
[----:B------:R-:W-:-:S03]  /*20fd0*/  FMUL R2, R39, UR20 ;  /* 0x0000001427027c20 */ /* 0x000fc60008400000 */
[----:B------:R-:W5:Y:S01]  /*20fe0*/  LDL.LU R39, [R1+0x294] ;  /* 0x0002940001277983 */ /* 0x000f620000300800 */
[----:B------:R-:W-:Y:S02]  /*20ff0*/  ISETP.LT.OR P6, PT, R0, 0xa, !P0 ;  /* 0x0000000a0000780c */ /* 0x000fe400047c1670 */
[----:B0-----:R-:W-:Y:S01]  /*21000*/  F2FP.SATFINITE.E5M2.F32.PACK_AB_MERGE_C R7, RZ, R2, RZ ;  /* 0x00000002ff07723e */ /* 0x001fe200048060ff */
[----:B------:R0:W-:Y:S04]  /*21010*/  @!P5 STG.E.U8 desc[UR14][R28.64], R5 ;  /* 0x000000051c00d986 */ /* 0x0001e8000c10110e */
[----:B------:R-:W-:Y:S04]  /*21020*/  @!P2 STG.E.U8 desc[UR14][R30.64+0x9], R11 ;  /* 0x0000090b1e00a986 */ /* 0x000fe8000c10110e */
[----:B------:R1:W-:Y:S01]  /*21030*/  @!P3 STG.E.U8 desc[UR14][R30.64+0x8], R9 ;  /* 0x000008091e00b986 */ /* 0x0003e2000c10110e */
[----:B0-----:R-:W-:-:S05]  /*21040*/  F2FP.SATFINITE.E5M2.F32.PACK_AB_MERGE_C R5, RZ, R3, RZ ;  /* 0x00000003ff05723e */ /* 0x001fca00048060ff */
[----:B------:R0:W-:Y:S01]  /*21050*/  @!P6 STG.E.U8 desc[UR14][R28.64+0x9], R5 ;  /* 0x000009051c00e986 */ /* 0x0001e2000c10110e */
[----:B----4-:R-:W-:-:S03]  /*21060*/  FMUL R4, R38, UR20 ;  /* 0x0000001426047c20 */ /* 0x010fc60008400000 */
[----:B------:R-:W4:Y:S02]  /*21070*/  LDL.LU R38, [R1+0x298] ;  /* 0x0002980001267983 */ /* 0x000f240000300800 */
[----:B-1----:R-:W-:Y:S01]  /*21080*/  F2FP.SATFINITE.E5M2.F32.PACK_AB_MERGE_C R9, RZ, R4, RZ ;  /* 0x00000004ff09723e */ /* 0x002fe200048060ff */
[----:B------:R-:W-:Y:S02]  /*21090*/  FMUL R2, R37, UR20 ;  /* 0x0000001425027c20 */ /* 0x000fe40008400000 */
[----:B------:R-:W4:Y:S03]  /*210a0*/  LDL.LU R37, [R1+0x29c] ;  /* 0x00029c0001257983 */ /* 0x000f260000300800 */
[----:B------:R-:W-:Y:S01]  /*210b0*/  F2FP.SATFINITE.E5M2.F32.PACK_AB_MERGE_C R11, RZ, R2, RZ ;  /* 0x00000002ff0b723e */ /* 0x000fe200048060ff */
[----:B--2---:R-:W-:Y:S02]  /*210c0*/  FMUL R2, R36, UR20 ;  /* 0x0000001424027c20 */ /* 0x004fe40008400000 */
[----:B------:R-:W2:Y:S01]  /*210d0*/  LDL.LU R36, [R1+0x2a0] ;  /* 0x0002a00001247983 */ /* 0x000ea20000300800 */
[----:B---3--:R-:W-:-:S03]  /*210e0*/  FMUL R3, R35, UR20 ;  /* 0x0000001423037c20 */ /* 0x008fc60008400000 */
[----:B------:R-:W3:Y:S01]  /*210f0*/  LDL.LU R35, [R1+0x2a4] ;  /* 0x0002a40001237983 */ /* 0x000ee20000300800 */
[----:B-----5:R-:W-:-:S03]  /*21100*/  FMUL R4, R33, UR20 ;  /* 0x0000001421047c20 */ /* 0x020fc60008400000 */
[----:B------:R-:W5:Y:S01]  /*21110*/  LDL.LU R33, [R1+0x2a8] ;  /* 0x0002a80001217983 */ /* 0x000f620000300800 */
[----:B0-----:R-:W-:-:S03]  /*21120*/  FMUL R5, R32, UR20 ;  /* 0x0000001420057c20 */ /* 0x001fc60008400000 */
[----:B------:R-:W5:Y:S01]  /*21130*/  LDL.LU R32, [R1+0x2ac] ;  /* 0x0002ac0001207983 */ /* 0x000f620000300800 */
[C---:B------:R-:W-:Y:S02]  /*21140*/  ISETP.LT.OR P5, PT, R0.reuse, 0x9, !P0 ;  /* 0x000000090000780c */ /* 0x040fe400047a1670 */
[C---:B------:R-:W-:Y:S02]  /*21150*/  ISETP.LT.OR P3, PT, R0.reuse, 0x11, !P1 ;  /* 0x000000110000780c */ /* 0x040fe40004f61670 */
[C---:B------:R-:W-:Y:S02]  /*21160*/  ISETP.LT.OR P2, PT, R0.reuse, 0x12, !P1 ;  /* 0x000000120000780c */ /* 0x040fe40004f41670 */
[----:B------:R-:W-:-:S07]  /*21170*/  ISETP.LT.OR P6, PT, R0, 0x12, !P0 ;  /* 0x000000120000780c */ /* 0x000fce00047c1670 */
[----:B------:R-:W-:Y:S01]  /*21180*/  @!P5 STG.E.U8 desc[UR14][R28.64+0x8], R13 ;  /* 0x0000080d1c00d986 */ /* 0x000fe2000c10110e */
[----:B------:R-:W-:-:S03]  /*21190*/  ISETP.LT.OR P5, PT, R0, 0x11, !P0 ;  /* 0x000000110000780c */ /* 0x000fc600047a1670 */
[----:B------:R0:W-:Y:S01]  /*211a0*/  @!P3 STG.E.U8 desc[UR14][R30.64+0x10], R7 ;  /* 0x000010071e00b986 */ /* 0x0001e2000c10110e */
[----:B------:R-:W-:-:S03]  /*211b0*/  ISETP.LT.OR P3, PT, R0, 0x19, !P1 ;  /* 0x000000190000780c */ /* 0x000fc60004f61670 */
[----:B------:R1:W-:Y:S01]  /*211c0*/  @!P2 STG.E.U8 desc[UR14][R30.64+0x11], R9 ;  /* 0x000011091e00a986 */ /* 0x0003e2000c10110e */
[----:B------:R-:W-:Y:S02]  /*211d0*/  ISETP.LT.OR P2, PT, R0, 0x1a, !P1 ;  /* 0x0000001a0000780c */ /* 0x000fe40004f41670 */
[----:B0-----:R-:W-:Y:S02]  /*211e0*/  F2FP.SATFINITE.E5M2.F32.PACK_AB_MERGE_C R7, RZ, R2, RZ ;  /* 0x00000002ff07723e */ /* 0x001fe400048060ff */
[----:B-1----:R-:W-:Y:S01]  /*211f0*/  F2FP.SATFINITE.E5M2.F32.PACK_AB_MERGE_C R9, RZ, R3, RZ ;  /* 0x00000003ff09723e */ /* 0x002fe200048060ff */
[----:B------:R-:W-:Y:S02]  /*21200*/  FMUL R2, R41, UR20 ;  /* 0x0000001429027c20 */ /* 0x000fe40008400000 */
[----:B------:R-:W5:Y:S01]  /*21210*/  LDL.LU R41, [R1+0x2b0] ;  /* 0x0002b00001297983 */ /* 0x000f620000300800 */
[----:B------:R-:W-:-:S03]  /*21220*/  F2FP.SATFINITE.E5M2.F32.PACK_AB_MERGE_C R13, RZ, R4, RZ ;  /* 0x00000004ff0d723e */ /* 0x000fc600048060ff */
[----:B------:R0:W-:Y:S01]  /*21230*/  @!P6 STG.E.U8 desc[UR14][R28.64+0x11], R7 ;  /* 0x000011071c00e986 */ /* 0x0001e2000c10110e */
[----:B------:R-:W-:-:S03]  /*21240*/  FMUL R3, R39, UR20 ;  /* 0x0000001427037c20 */ /* 0x000fc60008400000 */
[----:B------:R-:W5:Y:S01]  /*21250*/  LDL.LU R39, [R1+0x2b4] ;  /* 0x0002b40001277983 */ /* 0x000f620000300800 */
[----:B------:R-:W-:Y:S02]  /*21260*/  ISETP.LT.OR P6, PT, R0, 0x1a, !P0 ;  /* 0x0000001a0000780c */ /* 0x000fe400047c1670 */
[----:B0-----:R-:W-:Y:S01]  /*21270*/  F2FP.SATFINITE.E5M2.F32.PACK_AB_MERGE_C R7, RZ, R2, RZ ;  /* 0x00000002ff07723e */ /* 0x001fe200048060ff */
[----:B------:R-:W-:Y:S04]  /*21280*/  @!P5 STG.E.U8 desc[UR14][R28.64+0x10], R11 ;  /* 0x0000100b1c00d986 */ /* 0x000fe8000c10110e */
[----:B------:R0:W-:Y:S04]  /*21290*/  @!P3 STG.E.U8 desc[UR14][R30.64+0x18], R9 ;  /* 0x000018091e00b986 */ /* 0x0001e8000c10110e */
[----:B------:R1:W-:Y:S01]  /*212a0*/  @!P2 STG.E.U8 desc[UR14][R30.64+0x19], R13 ;  /* 0x0000190d1e00a986 */ /* 0x0003e2000c10110e */
[----:B0-----:R-:W-:-:S03]  /*212b0*/  F2FP.SATFINITE.E5M2.F32.PACK_AB_MERGE_C R9, RZ, R3, RZ ;  /* 0x00000003ff09723e */ /* 0x001fc600048060ff */
[----:B------:R0:W-:Y:S01]  /*212c0*/  @!P6 STG.E.U8 desc[UR14][R28.64+0x19], R7 ;  /* 0x000019071c00e986 */ /* 0x0001e2000c10110e */
[----:B----4-:R-:W-:-:S03]  /*212d0*/  FMUL R4, R38, UR20 ;  /* 0x0000001426047c20 */ /* 0x010fc60008400000 */
[----:B------:R-:W4:Y:S02]  /*212e0*/  LDL.LU R38, [R1+0x2b8] ;  /* 0x0002b80001267983 */ /* 0x000f240000300800 */
[----:B------:R-:W-:Y:S01]  /*212f0*/  F2FP.SATFINITE.E5M2.F32.PACK_AB_MERGE_C R11, RZ, R4, RZ ;  /* 0x00000004ff0b723e */ /* 0x000fe200048060ff */
[----:B------:R-:W-:Y:S02]  /*21300*/  FMUL R2, R37, UR20 ;  /* 0x0000001425027c20 */ /* 0x000fe40008400000 */
[----:B------:R-:W4:Y:S03]  /*21310*/  LDL.LU R37, [R1+0x2bc] ;  /* 0x0002bc0001257983 */ /* 0x000f260000300800 */
[----:B-1----:R-:W-:Y:S01]  /*21320*/  F2FP.SATFINITE.E5M2.F32.PACK_AB_MERGE_C R13, RZ, R2, RZ ;  /* 0x00000002ff0d723e */ /* 0x002fe200048060ff */
[----:B--2---:R-:W-:Y:S02]  /*21330*/  FMUL R3, R36, UR20 ;  /* 0x0000001424037c20 */ /* 0x004fe40008400000 */
[----:B------:R-:W2:Y:S01]  /*21340*/  LDL.LU R36, [R1+0x2c0] ;  /* 0x0002c00001247983 */ /* 0x000ea20000300800 */
[----:B---3--:R-:W-:-:S03]  /*21350*/  FMUL R2, R35, UR20 ;  /* 0x0000001423027c20 */ /* 0x008fc60008400000 */
[----:B------:R-:W3:Y:S02]  /*21360*/  LDL.LU R35, [R1+0x2c4] ;  /* 0x0002c40001237983 */ /* 0x000ee40000300800 */
[----:B0-----:R-:W-:Y:S01]  /*21370*/  F2FP.SATFINITE.E5M2.F32.PACK_AB_MERGE_C R7, RZ, R2, RZ ;  /* 0x00000002ff07723e */ /* 0x001fe200048060ff */
[----:B-----5:R-:W-:Y:S02]  /*21380*/  FMUL R4, R33, UR20 ;  /* 0x0000001421047c20 */ /* 0x020fe40008400000 */
[----:B------:R-:W5:Y:S01]  /*21390*/  LDL.LU R33, [R1+0x2c8] ;  /* 0x0002c80001217983 */ /* 0x000f620000300800 */
[----:B------:R-:W-:-:S03]  /*213a0*/  FMUL R2, R32, UR20 ;  /* 0x0000001420027c20 */ /* 0x000fc60008400000 */
[----:B------:R-:W5:Y:S01]  /*213b0*/  LDL.LU R32, [R1+0x2cc] ;  /* 0x0002cc0001207983 */ /* 0x000f620000300800 */
[C---:B------:R-:W-:Y:S02]  /*213c0*/  ISETP.LT.OR P5, PT, R0.reuse, 0x19, !P0 ;  /* 0x000000190000780c */ /* 0x040fe400047a1670 */
[C---:B------:R-:W-:Y:S02]  /*213d0*/  ISETP.LT.OR P3, PT, R0.reuse, 0x21, !P1 ;  /* 0x000000210000780c */ /* 0x040fe40004f61670 */
[C---:B------:R-:W-:Y:S02]  /*213e0*/  ISETP.LT.OR P2, PT, R0.reuse, 0x22, !P1 ;  /* 0x000000220000780c */ /* 0x040fe40004f41670 */
[----:B------:R-:W-:Y:S02]  /*213f0*/  F2FP.SATFINITE.E5M2.F32.PACK_AB_MERGE_C R5, RZ, R5, RZ ;  /* 0x00000005ff05723e */ /* 0x000fe400048060ff */
[----:B------:R-:W-:-:S05]  /*21400*/  ISETP.LT.OR P6, PT, R0, 0x22, !P0 ;  /* 0x000000220000780c */ /* 0x000fca00047c1670 */
[----:B------:R0:W-:Y:S01]  /*21410*/  @!P5 STG.E.U8 desc[UR14][R28.64+0x18], R5 ;  /* 0x000018051c00d986 */ /* 0x0001e2000c10110e */
[----:B------:R-:W-:-:S03]  /*21420*/  ISETP.LT.OR P5, PT, R0, 0x21, !P0 ;  /* 0x000000210000780c */ /* 0x000fc600047a1670 */
[----:B------:R-:W-:Y:S01]  /*21430*/  @!P3 STG.E.U8 desc[UR14][R30.64+0x20], R9 ;  /* 0x000020091e00b986 */ /* 0x000fe2000c10110e */
        /* <DEDUP_REMOVED lines=8> */
[----:B------:R-:W-:Y:S01]  /*214c0*/  @!P6 STG.E.U8 desc[UR14][R28.64+0x21], R5 ;  /* 0x000021051c00e986 */ /* 0x000fe2000c10110e */
[----:B------:R-:W-:-:S03]  /*214d0*/  FMUL R3, R39, UR20 ;  /* 0x0000001427037c20 */ /* 0x000fc60008400000 */
[----:B------:R-:W5:Y:S01]  /*214e0*/  LDL.LU R39, [R1+0x2d4] ;  /* 0x0002d40001277983 */ /* 0x000f620000300800 */
[----:B------:R-:W-:-:S03]  /*214f0*/  ISETP.LT.OR P6, PT, R0, 0x2a, !P0 ;  /* 0x0000002a0000780c */ /* 0x000fc600047c1670 */
[----:B------:R-:W-:Y:S04]  /*21500*/  @!P5 STG.E.U8 desc[UR14][R28.64+0x20], R13 ;  /* 0x0000200d1c00d986 */ /* 0x000fe8000c10110e */
[----:B------:R0:W-:Y:S04]  /*21510*/  @!P3 STG.E.U8 desc[UR14][R30.64+0x28], R7 ;  /* 0x000028071e00b986 */ /* 0x0001e8000c10110e */
[----:B------:R1:W-:Y:S01]  /*21520*/  @!P2 STG.E.U8 desc[UR14][R30.64+0x29], R9 ;  /* 0x000029091e00a986 */ /* 0x0003e2000c10110e */
[----:B0-----:R-:W-:Y:S02]  /*21530*/  F2FP.SATFINITE.E5M2.F32.PACK_AB_MERGE_C R7, RZ, R2, RZ ;  /* 0x00000002ff07723e */ /* 0x001fe400048060ff */
[----:B-1----:R-:W-:-:S03]  /*21540*/  F2FP.SATFINITE.E5M2.F32.PACK_AB_MERGE_C R9, RZ, R3, RZ ;  /* 0x00000003ff09723e */ /* 0x002fc600048060ff */
[----:B------:R0:W-:Y:S01]  /*21550*/  @!P6 STG.E.U8 desc[UR14][R28.64+0x29], R7 ;  /* 0x000029071c00e986 */ /* 0x0001e2000c10110e */
[----:B----4-:R-:W-:-:S03]  /*21560*/  FMUL R4, R38, UR20 ;  /* 0x0000001426047c20 */ /* 0x010fc60008400000 */
[----:B------:R-:W4:Y:S02]  /*21570*/  LDL.LU R38, [R1+0x2d8] ;  /* 0x0002d80001267983 */ /* 0x000f240000300800 */
[----:B------:R-:W-:Y:S01]  /*21580*/  F2FP.SATFINITE.E5M2.F32.PACK_AB_MERGE_C R13, RZ, R4, RZ ;  /* 0x00000004ff0d723e */ /* 0x000fe200048060ff */
        /* <DEDUP_REMOVED lines=21> */
[----:B------:R-:W-:Y:S02]  /*216e0*/  F2FP.SATFINITE.E5M2.F32.PACK_AB_MERGE_C R5, RZ, R5, RZ ;  /* 0x00000005ff05723e */ /* 0x000fe400048060ff */
        /* <DEDUP_REMOVED lines=204> */
[----:B------:R-:W-:Y:S01]  /*223b0*/  F2FP.SATFINITE.E5M2.F32.PACK_AB_MERGE_C R9, RZ, R4, RZ ;  /* 0x00000004ff09723e */ /* 0x000fe200048060ff */
[----:B------:R-:W-:-:S02]  /*223c0*/  FMUL R3, R39, UR20 ;  /* 0x0000001427037c20 */ /* 0x000fc40008400000 */
[----:B------:R-:W5:Y:S04]  /*223d0*/  LDL.LU R39, [R1+0x394] ;  /* 0x0003940001277983 */ /* 0x000f680000300800 */
[----:B------:R-:W-:Y:S04]  /*223e0*/  @!P6 STG.E.U8 desc[UR14][R28.64+0x81], R5 ;  /* 0x000081051c00e986 */ /* 0x000fe8000c10110e */
[----:B------:R-:W-:Y:S04]  /*223f0*/  @!P5 STG.E.U8 desc[UR14][R28.64+0x80], R13 ;  /* 0x0000800d1c00d986 */ /* 0x000fe8000c10110e */
[----:B------:R0:W-:Y:S04]  /*22400*/  @!P3 STG.E.U8 desc[UR14][R30.64+0x88], R7 ;  /* 0x000088071e00b986 */ /* 0x0001e8000c10110e */
[----:B------:R1:W-:Y:S01]  /*22410*/  @!P2 STG.E.U8 desc[UR14][R30.64+0x89], R9 ;  /* 0x000089091e00a986 */ /* 0x0003e2000c10110e */
[----:B0-----:R-:W-:-:S02]  /*22420*/  F2FP.SATFINITE.E5M2.F32.PACK_AB_MERGE_C R7, RZ, R2, RZ ;  /* 0x00000002ff07723e */ /* 0x001fc400048060ff */
[----:B-1----:R-:W-:Y:S01]  /*22430*/  F2FP.SATFINITE.E5M2.F32.PACK_AB_MERGE_C R9, RZ, R3, RZ ;  /* 0x00000003ff09723e */ /* 0x002fe200048060ff */
[----:B----4-:R-:W-:Y:S02]  /*22440*/  FMUL R4, R38, UR20 ;  /* 0x0000001426047c20 */ /* 0x010fe40008400000 */
[----:B------:R-:W4:Y:S03]  /*22450*/  LDL.LU R38, [R1+0x398] ;  /* 0x0003980001267983 */ /* 0x000f260000300800 */
[----:B------:R-:W-:Y:S01]  /*22460*/  F2FP.SATFINITE.E5M2.F32.PACK_AB_MERGE_C R13, RZ, R4, RZ ;  /* 0x00000004ff0d723e */ /* 0x000fe200048060ff */
[----:B------:R-:W-:Y:S02]  /*22470*/  FMUL R5, R37, UR20 ;  /* 0x0000001425057c20 */ /* 0x000fe40008400000 */
[----:B------:R-:W4:Y:S01]  /*22480*/  LDL.LU R37, [R1+0x39c] ;  /* 0x00039c0001257983 */ /* 0x000f220000300800 */
[----:B--2---:R-:W-:-:S03]  /*22490*/  FMUL R2, R36, UR20 ;  /* 0x0000001424027c20 */ /* 0x004fc60008400000 */
[----:B------:R-:W2:Y:S01]  /*224a0*/  LDL.LU R36, [R1+0x3a0] ;  /* 0x0003a00001247983 */ /* 0x000ea20000300800 */
[----:B---3--:R-:W-:-:S03]  /*224b0*/  FMUL R3, R35, UR20 ;  /* 0x0000001423037c20 */ /* 0x008fc60008400000 */
[----:B------:R-:W3:Y:S01]  /*224c0*/  LDL.LU R35, [R1+0x3a4] ;  /* 0x0003a40001237983 */ /* 0x000ee20000300800 */
[----:B------:R-:W-:Y:S01]  /*224d0*/  F2FP.SATFINITE.E5M2.F32.PACK_AB_MERGE_C R15, RZ, R5, RZ ;  /* 0x00000005ff0f723e */ /* 0x000fe200048060ff */
        /* <DEDUP_REMOVED lines=10> */
[----:B------:R-:W-:Y:S01]  /*22580*/  @!P5 STG.E.U8 desc[UR14][R28.64+0x88], R11 ;  /* 0x0000880b1c00d986 */ /* 0x000fe2000c10110e */
[----:B------:R-:W-:-:S03]  /*22590*/  ISETP.LT.OR P5, PT, R0, 0x91, !P0 ;  /* 0x000000910000780c */ /* 0x000fc600047a1670 */
[----:B------:R1:W-:Y:S01]  /*225a0*/  @!P3 STG.E.U8 desc[UR14][R30.64+0x90], R9 ;  /* 0x000090091e00b986 */ /* 0x0003e2000c10110e */
[C---:B------:R-:W-:Y:S02]  /*225b0*/  ISETP.LT.OR P3, PT, R0.reuse, 0x99, !P1 ;  /* 0x000000990000780c */ /* 0x040fe40004f61670 */
[----:B0-----:R-:W-:Y:S01]  /*225c0*/  F2FP.SATFINITE.E5M2.F32.PACK_AB_MERGE_C R7, RZ, R2, RZ ;  /* 0x00000002ff07723e */ /* 0x001fe200048060ff */
[----:B------:R-:W-:Y:S01]  /*225d0*/  @!P2 STG.E.U8 desc[UR14][R30.64+0x91], R13 ;  /* 0x0000910d1e00a986 */ /* 0x000fe2000c10110e */
[----:B------:R-:W-:Y:S02]  /*225e0*/  ISETP.LT.OR P2, PT, R0, 0x9a, !P1 ;  /* 0x0000009a0000780c */ /* 0x000fe40004f41670 */
        /* <DEDUP_REMOVED lines=86> */
[----:B------:R-:W-:Y:S01]  /*22b50*/  FMUL R2, R39, UR20 ;  /* 0x0000001427027c20 */ /* 0x000fe20008400000 */
[----:B------:R-:W-:Y:S02]  /*22b60*/  ISETP.LT.OR P6, PT, R0, 0xba, !P0 ;  /* 0x000000ba0000780c */ /* 0x000fe400047c1670 */
[----:B------:R-:W5:Y:S02]  /*22b70*/  LDL.LU R39, [R1+0x3f4] ;  /* 0x0003f40001277983 */ /* 0x000f640000300800 */
[----:B0-----:R-:W-:Y:S02]  /*22b80*/  F2FP.SATFINITE.E5M2.F32.PACK_AB_MERGE_C R7, RZ, R2, RZ ;  /* 0x00000002ff07723e */ /* 0x001fe400048060ff */
        /* <DEDUP_REMOVED lines=28> */
[C---:B------:R-:W-:Y:S02]  /*22d50*/  ISETP.LT.OR P2, PT, R0.reuse, 0xca, !P1 ;  /* 0x000000ca0000780c */ /* 0x040fe40004f41670 */
[----:B0-----:R-:W-:Y:S02]  /*22d60*/  F2FP.SATFINITE.E5M2.F32.PACK_AB_MERGE_C R7, RZ, R2, RZ ;  /* 0x00000002ff07723e */ /* 0x001fe400048060ff */
[----:B-1----:R-:W-:Y:S01]  /*22d70*/  F2FP.SATFINITE.E5M2.F32.PACK_AB_MERGE_C R9, RZ, R3, RZ ;  /* 0x00000003ff09723e */ /* 0x002fe200048060ff */
[----:B------:R-:W-:Y:S02]  /*22d80*/  FMUL R2, R41, UR20 ;  /* 0x0000001429027c20 */ /* 0x000fe40008400000 */
[----:B------:R0:W-:Y:S01]  /*22d90*/  @!P6 STG.E.U8 desc[UR14][R28.64+0xc1], R7 ;  /* 0x0000c1071c00e986 */ /* 0x0001e2000c10110e */
[----:B------:R-:W-:-:S03]  /*22da0*/  ISETP.LT.OR P6, PT, R0, 0xca, !P0 ;  /* 0x000000ca0000780c */ /* 0x000fc600047c1670 */
[----:B------:R-:W5:Y:S01]  /*22db0*/  LDL.LU R41, [R1+0x410] ;  /* 0x0004100001297983 */ /* 0x000f620000300800 */
[----:B------:R-:W-:Y:S01]  /*22dc0*/  F2FP.SATFINITE.E5M2.F32.PACK_AB_MERGE_C R13, RZ, R4, RZ ;  /* 0x00000004ff0d723e */ /* 0x000fe200048060ff */
[----:B------:R-:W-:Y:S02]  /*22dd0*/  FMUL R3, R39, UR20 ;  /* 0x0000001427037c20 */ /* 0x000fe40008400000 */
[----:B------:R-:W5:Y:S01]  /*22de0*/  LDL.LU R39, [R1+0x414] ;  /* 0x0004140001277983 */ /* 0x000f620000300800 */
[----:B0-----:R-:W-:-:S03]  /*22df0*/  F2FP.SATFINITE.E5M2.F32.PACK_AB_MERGE_C R7, RZ, R2, RZ ;  /* 0x00000002ff07723e */ /* 0x001fc600048060ff */
        /* <DEDUP_REMOVED lines=21> */
[C---:B------:R-:W-:Y:S01]  /*22f50*/  ISETP.LT.OR P3, PT, R0.reuse, 0xd1, !P1 ;  /* 0x000000d10000780c */ /* 0x040fe20004f61670 */
[----:B------:R-:W5:Y:S01]  /*22f60*/  LDL.LU R42, [R1+0x430] ;  /* 0x00043000012a7983 */ /* 0x000f620000300800 */
[C---:B------:R-:W-:Y:S02]  /*22f70*/  ISETP.LT.OR P2, PT, R0.reuse, 0xd2, !P1 ;  /* 0x000000d20000780c */ /* 0x040fe40004f41670 */
[----:B------:R-:W-:Y:S02]  /*22f80*/  ISETP.LT.OR P6, PT, R0, 0xd2, !P0 ;  /* 0x000000d20000780c */ /* 0x000fe400047c1670 */
[----:B------:R-:W-:-:S05]  /*22f90*/  F2FP.SATFINITE.E5M2.F32.PACK_AB_MERGE_C R5, RZ, R5, RZ ;  /* 0x00000005ff05723e */ /* 0x000fca00048060ff */
[----:B------:R0:W-:Y:S01]  /*22fa0*/  @!P5 STG.E.U8 desc[UR14][R28.64+0xc8], R5 ;  /* 0x0000c8051c00d986 */ /* 0x0001e2000c10110e */
[----:B------:R-:W-:-:S03]  /*22fb0*/  ISETP.LT.OR P5, PT, R0, 0xd1, !P0 ;  /* 0x000000d10000780c */ /* 0x000fc600047a1670 */
[----:B------:R-:W-:Y:S01]  /*22fc0*/  @!P3 STG.E.U8 desc[UR14][R30.64+0xd0], R9 ;  /* 0x0000d0091e00b986 */ /* 0x000fe2000c10110e */
[----:B------:R-:W-:-:S03]  /*22fd0*/  ISETP.LT.OR P3, PT, R0, 0xd9, !P1 ;  /* 0x000000d90000780c */ /* 0x000fc60004f61670 */
[----:B------:R1:W-:Y:S01]  /*22fe0*/  @!P2 STG.E.U8 desc[UR14][R30.64+0xd1], R11 ;  /* 0x0000d10b1e00a986 */ /* 0x0003e2000c10110e */
[----:B0-----:R-:W-:Y:S02]  /*22ff0*/  F2FP.SATFINITE.E5M2.F32.PACK_AB_MERGE_C R5, RZ, R3, RZ ;  /* 0x00000003ff05723e */ /* 0x001fe400048060ff */
[----:B------:R-:W-:-:S03]  /*23000*/  ISETP.LT.OR P2, PT, R0, 0xda, !P1 ;  /* 0x000000da0000780c */ /* 0x000fc60004f41670 */
[----:B------:R-:W-:Y:S01]  /*23010*/  @!P6 STG.E.U8 desc[UR14][R28.64+0xd1], R5 ;  /* 0x0000d1051c00e986 */ /* 0x000fe2000c10110e */
[----:B-1----:R-:W-:Y:S02]  /*23020*/  F2FP.SATFINITE.E5M2.F32.PACK_AB_MERGE_C R11, RZ, R2, RZ ;  /* 0x00000002ff0b723e */ /* 0x002fe400048060ff */
[----:B------:R-:W-:Y:S01]  /*23030*/  ISETP.LT.OR P6, PT, R0, 0xda, !P0 ;  /* 0x000000da0000780c */ /* 0x000fe200047c1670 */
[----:B------:R-:W-:Y:S02]  /*23040*/  FMUL R2, R41, UR20 ;  /* 0x0000001429027c20 */ /* 0x000fe40008400000 */
[----:B------:R-:W5:Y:S01]  /*23050*/  LDL.LU R41, [R1+0x434] ;  /* 0x0004340001297983 */ /* 0x000f620000300800 */
[----:B------:R-:W-:-:S03]  /*23060*/  FMUL R3, R39, UR20 ;  /* 0x0000001427037c20 */ /* 0x000fc60008400000 */
[----:B------:R-:W5:Y:S01]  /*23070*/  LDL.LU R39, [R1+0x438] ;  /* 0x0004380001277983 */ /* 0x000f620000300800 */
[----:B------:R-:W-:-:S03]  /*23080*/  F2FP.SATFINITE.E5M2.F32.PACK_AB_MERGE_C R9, RZ, R4, RZ ;  /* 0x00000004ff09723e */ /* 0x000fc600048060ff */
        /* <DEDUP_REMOVED lines=12> */
[----:B------:R-:W2:Y:S02]  /*23150*/  LDL.LU R36, [R1+0x444] ;  /* 0x0004440001247983 */ /* 0x000ea40000300800 */
[----:B0-----:R-:W-:Y:S01]  /*23160*/  F2FP.SATFINITE.E5M2.F32.PACK_AB_MERGE_C R7, RZ, R2, RZ ;  /* 0x00000002ff07723e */ /* 0x001fe200048060ff */
[----:B---3--:R-:W-:Y:S02]  /*23170*/  FMUL R3, R35, UR20 ;  /* 0x0000001423037c20 */ /* 0x008fe40008400000 */
[----:B------:R-:W3:Y:S01]  /*23180*/  LDL.LU R35, [R1+0x448] ;  /* 0x0004480001237983 */ /* 0x000ee20000300800 */
[----:B-----5:R-:W-:-:S03]  /*23190*/  FMUL R4, R33, UR20 ;  /* 0x0000001421047c20 */ /* 0x020fc60008400000 */
        /* <DEDUP_REMOVED lines=13> */
[----:B------:R-:W-:Y:S02]  /*23270*/  F2FP.SATFINITE.E5M2.F32.PACK_AB_MERGE_C R5, RZ, R5, RZ ;  /* 0x00000005ff05723e */ /* 0x000fe400048060ff */
[----:B0-----:R-:W-:Y:S01]  /*23280*/  F2FP.SATFINITE.E5M2.F32.PACK_AB_MERGE_C R11, RZ, R4, RZ ;  /* 0x00000004ff0b723e */ /* 0x001fe200048060ff */
[----:B------:R0:W-:Y:S01]  /*23290*/  @!P6 STG.E.U8 desc[UR14][R28.64+0xe1], R7 ;  /* 0x0000e1071c00e986 */ /* 0x0001e2000c10110e */
[C---:B------:R-:W-:Y:S02]  /*232a0*/  ISETP.LT.OR P6, PT, R0.reuse, 0xea, !P0 ;  /* 0x000000ea0000780c */ /* 0x040fe400047c1670 */
[----:B-1----:R-:W-:Y:S01]  /*232b0*/  F2FP.SATFINITE.E5M2.F32.PACK_AB_MERGE_C R9, RZ, R3, RZ ;  /* 0x00000003ff09723e */ /* 0x002fe200048060ff */
[----:B------:R1:W-:Y:S01]  /*232c0*/  @!P5 STG.E.U8 desc[UR14][R28.64+0xe0], R5 ;  /* 0x0000e0051c00d986 */ /* 0x0003e2000c10110e */
[----:B------:R-:W-:-:S03]  /*232d0*/  ISETP.LT.OR P5, PT, R0, 0xe9, !P0 ;  /* 0x000000e90000780c */ /* 0x000fc600047a1670 */
[----:B------:R-:W-:Y:S01]  /*232e0*/  @!P2 STG.E.U8 desc[UR14][R30.64+0xe9], R11 ;  /* 0x0000e90b1e00a986 */ /* 0x000fe2000c10110e */
[----:B------:R-:W-:Y:S01]  /*232f0*/  ISETP.LT.OR P2, PT, R0, 0xf2, !P1 ;  /* 0x000000f20000780c */ /* 0x000fe20004f41670 */
[----:B------:R-:W-:Y:S02]  /*23300*/  FMUL R3, R42, UR20 ;  /* 0x000000142a037c20 */ /* 0x000fe40008400000 */
[----:B------:R4:W-:Y:S01]  /*23310*/  @!P3 STG.E.U8 desc[UR14][R30.64+0xe8], R9 ;  /* 0x0000e8091e00b986 */ /* 0x0009e2000c10110e */
[----:B------:R-:W-:Y:S01]  /*23320*/  ISETP.LT.OR P3, PT, R0, 0xf1, !P1 ;  /* 0x000000f10000780c */ /* 0x000fe20004f61670 */
[----:B------:R-:W-:Y:S01]  /*23330*/  FMUL R4, R39, UR20 ;  /* 0x0000001427047c20 */ /* 0x000fe20008400000 */
[----:B------:R-:W-:Y:S01]  /*23340*/  F2FP.SATFINITE.E5M2.F32.PACK_AB_MERGE_C R13, RZ, R2, RZ ;  /* 0x00000002ff0d723e */ /* 0x000fe200048060ff */
[----:B------:R-:W-:Y:S01]  /*23350*/  FMUL R2, R41, UR20 ;  /* 0x0000001429027c20 */ /* 0x000fe20008400000 */
[----:B------:R-:W-:Y:S02]  /*23360*/  F2FP.SATFINITE.E5M2.F32.PACK_AB_MERGE_C R3, RZ, R3, RZ ;  /* 0x00000003ff03723e */ /* 0x000fe400048060ff */
[----:B0-----:R-:W-:-:S02]  /*23370*/  F2FP.SATFINITE.E5M2.F32.PACK_AB_MERGE_C R7, RZ, R4, RZ ;  /* 0x00000004ff07723e */ /* 0x001fc400048060ff */
[----:B-1----:R-:W-:Y:S01]  /*23380*/  F2FP.SATFINITE.E5M2.F32.PACK_AB_MERGE_C R5, RZ, R2, RZ ;  /* 0x00000002ff05723e */ /* 0x002fe200048060ff */
[----:B------:R-:W-:Y:S01]  /*23390*/  @!P5 STG.E.U8 desc[UR14][R28.64+0xe8], R13 ;  /* 0x0000e80d1c00d986 */ /* 0x000fe2000c10110e */
[----:B------:R-:W-:-:S03]  /*233a0*/  ISETP.LT.OR P5, PT, R0, 0xf1, !P0 ;  /* 0x000000f10000780c */ /* 0x000fc600047a1670 */
[----:B------:R-:W-:Y:S01]  /*233b0*/  @!P6 STG.E.U8 desc[UR14][R28.64+0xe9], R3 ;  /* 0x0000e9031c00e986 */ /* 0x000fe2000c10110e */
[----:B------:R-:W-:-:S03]  /*233c0*/  ISETP.LT.OR P6, PT, R0, 0xf2, !P0 ;  /* 0x000000f20000780c */ /* 0x000fc600047c1670 */
[----:B------:R0:W-:Y:S01]  /*233d0*/  @!P2 STG.E.U8 desc[UR14][R30.64+0xf1], R7 ;  /* 0x0000f1071e00a986 */ /* 0x0001e2000c10110e */
[C---:B------:R-:W-:Y:S02]  /*233e0*/  ISETP.LT.OR P2, PT, R0.reuse, 0xf9, !P1 ;  /* 0x000000f90000780c */ /* 0x040fe40004f41670 */
[C---:B------:R-:W-:Y:S01]  /*233f0*/  ISETP.LT.OR P1, PT, R0.reuse, 0xfa, !P1 ;  /* 0x000000fa0000780c */ /* 0x040fe20004f21670 */
[----:B------:R1:W-:Y:S01]  /*23400*/  @!P3 STG.E.U8 desc[UR14][R30.64+0xf0], R5 ;  /* 0x0000f0051e00b986 */ /* 0x0003e2000c10110e */
[C---:B------:R-:W-:Y:S02]  /*23410*/  ISETP.LT.OR P3, PT, R0.reuse, 0xf9, !P0 ;  /* 0x000000f90000780c */ /* 0x040fe40004761670 */
[----:B------:R-:W-:Y:S01]  /*23420*/  ISETP.LT.OR P0, PT, R0, 0xfa, !P0 ;  /* 0x000000fa0000780c */ /* 0x000fe20004701670 */
[----:B----4-:R-:W-:-:S05]  /*23430*/  FMUL R2, R38, UR20 ;  /* 0x0000001426027c20 */ /* 0x010fca0008400000 */
[----:B------:R-:W-:-:S05]  /*23440*/  F2FP.SATFINITE.E5M2.F32.PACK_AB_MERGE_C R9, RZ, R2, RZ ;  /* 0x00000002ff09723e */ /* 0x000fca00048060ff */
[----:B------:R4:W-:Y:S01]  /*23450*/  @!P5 STG.E.U8 desc[UR14][R28.64+0xf0], R9 ;  /* 0x0000f0091c00d986 */ /* 0x0009e2000c10110e */
[----:B------:R-:W-:Y:S01]  /*23460*/  FMUL R0, R37, UR20 ;  /* 0x0000001425007c20 */ /* 0x000fe20008400000 */
[----:B--2---:R-:W-:-:S04]  /*23470*/  FMUL R2, R36, UR20 ;  /* 0x0000001424027c20 */ /* 0x004fc80008400000 */
[----:B0-----:R-:W-:Y:S01]  /*23480*/  F2FP.SATFINITE.E5M2.F32.PACK_AB_MERGE_C R7, RZ, R0, RZ ;  /* 0x00000000ff07723e */ /* 0x001fe200048060ff */
[----:B---3--:R-:W-:Y:S01]  /*23490*/  FMUL R3, R35, UR20 ;  /* 0x0000001423037c20 */ /* 0x008fe20008400000 */
[----:B------:R-:W-:-:S04]  /*234a0*/  F2FP.SATFINITE.E5M2.F32.PACK_AB_MERGE_C R11, RZ, R2, RZ ;  /* 0x00000002ff0b723e */ /* 0x000fc800048060ff */
[----:B------:R-:W-:Y:S01]  /*234b0*/  F2FP.SATFINITE.E5M2.F32.PACK_AB_MERGE_C R3, RZ, R3, RZ ;  /* 0x00000003ff03723e */ /* 0x000fe200048060ff */
[----:B------:R4:W-:Y:S04]  /*234c0*/  @!P6 STG.E.U8 desc[UR14][R28.64+0xf1], R7 ;  /* 0x0000f1071c00e986 */ /* 0x0009e8000c10110e */
[----:B------:R4:W-:Y:S04]  /*234d0*/  @!P2 STG.E.U8 desc[UR14][R30.64+0xf8], R11 ;  /* 0x0000f80b1e00a986 */ /* 0x0009e8000c10110e */
[----:B------:R4:W-:Y:S01]  /*234e0*/  @!P1 STG.E.U8 desc[UR14][R30.64+0xf9], R3 ;  /* 0x0000f9031e009986 */ /* 0x0009e2000c10110e */
[----:B-----5:R-:W-:Y:S01]  /*234f0*/  FMUL R4, R33, UR20 ;  /* 0x0000001421047c20 */ /* 0x020fe20008400000 */
[----:B-1----:R-:W-:-:S04]  /*23500*/  FMUL R5, R32, UR20 ;  /* 0x0000001420057c20 */ /* 0x002fc80008400000 */
[----:B------:R-:W-:Y:S02]  /*23510*/  F2FP.SATFINITE.E5M2.F32.PACK_AB_MERGE_C R13, RZ, R4, RZ ;  /* 0x00000004ff0d723e */ /* 0x000fe400048060ff */
[----:B------:R-:W-:-:S03]  /*23520*/  F2FP.SATFINITE.E5M2.F32.PACK_AB_MERGE_C R5, RZ, R5, RZ ;  /* 0x00000005ff05723e */ /* 0x000fc600048060ff */
[----:B------:R4:W-:Y:S04]  /*23530*/  @!P3 STG.E.U8 desc[UR14][R28.64+0xf8], R13 ;  /* 0x0000f80d1c00b986 */ /* 0x0009e8000c10110e */
[----:B------:R4:W-:Y:S02]  /*23540*/  @!P0 STG.E.U8 desc[UR14][R28.64+0xf9], R5 ;  /* 0x0000f9051c008986 */ /* 0x0009e4000c10110e */
.L_x_549:
[----:B------:R-:W-:Y:S05]  /*23550*/  BSYNC B0 ;  /* 0x0000000000007941 */ /* 0x000fea0003800000 */
.L_x_35:
[----:B--2-4-:R-:W2:Y:S04]  /*23560*/  LDL.LU R3, [R1+0x45c] ;  /* 0x00045c0001037983 */ /* 0x014ea80000300800 */
[----:B------:R-:W2:Y:S01]  /*23570*/  LDL.LU R2, [R1+0x460] ;  /* 0x0004600001027983 */ /* 0x000ea20000300800 */
[----:B------:R-:W-:Y:S01]  /*23580*/  ULDC UR6, c[0x0][0xc] ;  /* 0x0000030000067ab9 */ /* 0x000fe20000000800 */
[----:B------:R-:W-:Y:S01]  /*23590*/  ULDC UR7, c[0x0][0x10] ;  /* 0x0000040000077ab9 */ /* 0x000fe20000000800 */
[----:B---3--:R-:W2:Y:S01]  /*235a0*/  LDC R5, c[0x0][0x14] ;  /* 0x00000500ff057b82 */ /* 0x008ea20000000800 */
[----:B------:R-:W-:Y:S01]  /*235b0*/  UIMAD.WIDE.U32 UR6, UR6, UR7, URZ ;  /* 0x00000007060672a5 */ /* 0x000fe2000f8e003f */
[----:B-----5:R-:W-:Y:S01]  /*235c0*/  PRMT R0, RZ, 0x7610, R0 ;  /* 0x00007610ff007816 */ /* 0x020fe20000000000 */
[----:B------:R-:W-:-:S04]  /*235d0*/  UMOV UR10, 0xffffffff ;  /* 0xffffffff000a7882 */ /* 0x000fc80000000000 */
[----:B--2---:R-:W-:-:S04]  /*235e0*/  IMAD.WIDE.U32 R2, R5, UR6, R2 ;  /* 0x0000000605027c25 */ /* 0x004fc8000f8e0002 */
[----:B------:R-:W-:Y:S01]  /*235f0*/  IMAD R5, R5, UR7, RZ ;  /* 0x0000000705057c24 */ /* 0x000fe2000f8e02ff */
[----:B------:R-:W-:Y:S01]  /*23600*/  ULDC.64 UR6, c[0x0][0x650] ;  /* 0x0001940000067ab9 */ /* 0x000fe20000000a00 */
[----:B------:R-:W-:Y:S01]  /*23610*/  IMAD.MOV.U32 R11, RZ, RZ, R2 ;  /* 0x000000ffff0b7224 */ /* 0x000fe200078e0002 */
[----:B------:R-:W-:Y:S01]  /*23620*/  ISETP.GE.U32.AND P0, PT, R2, UR6, PT ;  /* 0x0000000602007c0c */ /* 0x000fe2000bf06070 */
[----:B------:R-:W-:Y:S02]  /*23630*/  IMAD.IADD R13, R3, 0x1, R5 ;  /* 0x00000001030d7824 */ /* 0x000fe400078e0205 */
[----:B------:R-:W-:-:S03]  /*23640*/  IMAD.MOV.U32 R2, RZ, RZ, -0x1 ;  /* 0xffffffffff027424 */ /* 0x000fc600078e00ff */
[----:B------:R2:W-:Y:S01]  /*23650*/  STL [R1+0x45c], R13 ;  /* 0x00045c0d01007387 */ /* 0x0005e20000100800 */
[----:B------:R-:W-:-:S03]  /*23660*/  ISETP.GE.U32.AND.EX P0, PT, R13, UR7, PT, P0 ;  /* 0x000000070d007c0c */ /* 0x000fc6000bf06100 */
[----:B------:R2:W-:Y:S04]  /*23670*/  STL [R1+0x460], R11 ;  /* 0x0004600b01007387 */ /* 0x0005e80000100800 */
[----:B------:R2:W-:Y:S06]  /*23680*/  STL [R1+0x464], R2 ;  /* 0x0004640201007387 */ /* 0x0005ec0000100800 */
[----:B------:R-:W-:Y:S05]  /*23690*/  @P0 BRA `(.L_x_550) ;  /* 0x0000000400740947 */ /* 0x000fea0003800000 */
[----:B------:R-:W3:Y:S01]  /*236a0*/  S2R R8, SR_CTAID.X ;  /* 0x0000000000087919 */ /* 0x000ee20000002500 */
[----:B------:R-:W-:Y:S01]  /*236b0*/  ULDC.64 UR18, c[0x0][0x628] ;  /* 0x00018a0000127ab9 */ /* 0x000fe20000000a00 */
[----:B------:R-:W4:Y:S01]  /*236c0*/  LDC R9, c[0x0][0x144] ;  /* 0x00005100ff097b82 */ /* 0x000f220000000800 */
[----:B------:R-:W-:Y:S01]  /*236d0*/  ULDC UR6, c[0x0][0x150] ;  /* 0x0000540000067ab9 */ /* 0x000fe20000000800 */
[----:B------:R-:W1:Y:S01]  /*236e0*/  S2R R12, SR_CTAID.Y ;  /* 0x00000000000c7919 */ /* 0x000e620000002600 */
[----:B------:R-:W-:Y:S01]  /*236f0*/  ISETP.NE.U32.AND P0, PT, RZ, UR18, PT ;  /* 0x00000012ff007c0c */ /* 0x000fe2000bf05070 */
[----:B------:R-:W-:Y:S01]  /*23700*/  ULDC UR23, c[0x0][0x630] ;  /* 0x00018c0000177ab9 */ /* 0x000fe20000000800 */
[----:B------:R-:W-:Y:S02]  /*23710*/  R2UR UR16, R11 ;  /* 0x000000000b1072ca */ /* 0x000fe400000e0000 */
[----:B------:R-:W-:Y:S01]  /*23720*/  ISETP.NE.AND.EX P0, PT, RZ, UR19, PT, P0 ;  /* 0x00000013ff007c0c */ /* 0x000fe2000bf05300 */
[----:B0-----:R-:W0:Y:S01]  /*23730*/  LDC.64 R6, c[0x0][0x620] ;  /* 0x00018800ff067b82 */ /* 0x001e220000000a00 */
[----:B------:R-:W-:-:S02]  /*23740*/  R2UR UR17, R13 ;  /* 0x000000000d1172ca */ /* 0x000fc400000e0000 */
[----:B---3--:R-:W-:-:S05]  /*23750*/  I2FP.F32.U32 R0, R8 ;  /* 0x0000000800007245 */ /* 0x008fca0000201000 */
[----:B------:R-:W-:-:S06]  /*23760*/  FMUL R0, R0, UR6 ;  /* 0x0000000600007c20 */ /* 0x000fcc0008400000 */
[----:B------:R-:W3:Y:S01]  /*23770*/  F2I.U32.TRUNC.NTZ R0, R0 ;  /* 0x0000000000007305 */ /* 0x000ee2000020f000 */
[----:B-1----:R-:W-:Y:S05]  /*23780*/  @!P0 BRA `(.L_x_551) ;  /* 0x0000000000308947 */ /* 0x002fea0003800000 */
        /* <DEDUP_REMOVED lines=12> */
.L_x_551:
[----:B------:R-:W-:Y:S01]  /*23850*/  USHF.R.U64 UR10, UR16, UR23, UR17 ;  /* 0x00000017100a7299 */ /* 0x000fe20008001211 */
[----:B------:R-:W1:Y:S01]  /*23860*/  LDC.64 R20, c[0x0][0x640] ;  /* 0x00019000ff147b82 */ /* 0x000e620000000a00 */
[----:B------:R-:W-:Y:S01]  /*23870*/  USHF.R.U32.HI UR6, URZ, UR23, UR17 ;  /* 0x000000173f067299 */ /* 0x000fe20008011611 */
[----:B---3--:R-:W-:Y:S02]  /*23880*/  IMAD.MOV R10, RZ, RZ, -R0 ;  /* 0x000000ffff0a7224 */ /* 0x008fe400078e0a00 */
[----:B--2---:R-:W-:Y:S01]  /*23890*/  IMAD.MOV.U32 R2, RZ, RZ, R11 ;  /* 0x000000ffff027224 */ /* 0x004fe200078e000b */
[----:B------:R-:W-:Y:S01]  /*238a0*/  IADD3 R5, P0, RZ, -UR10, RZ ;  /* 0x8000000aff057c10 */ /* 0x000fe2000ff1e0ff */
[----:B----4-:R-:W-:Y:S02]  /*238b0*/  IMAD R17, R9, R10, R8 ;  /* 0x0000000a09117224 */ /* 0x010fe400078e0208 */
[----:B------:R-:W2:Y:S02]  /*238c0*/  LDC R4, c[0x0][0x618] ;  /* 0x00018600ff047b82 */ /* 0x000ea40000000800 */
[----:B------:R-:W-:Y:S01]  /*238d0*/  IMAD.X R3, RZ, RZ, ~UR6, P0 ;  /* 0x80000006ff037e24 */ /* 0x000fe200080e06ff */
[----:B------:R-:W-:-:S03]  /*238e0*/  ULDC UR6, c[0x0][0x154] ;  /* 0x0000550000067ab9 */ /* 0x000fc60000000800 */
[-C--:B0-----:R-:W-:Y:S02]  /*238f0*/  IMAD R0, R3, R6.reuse, RZ ;  /* 0x0000000603007224 */ /* 0x081fe400078e02ff */
[----:B------:R-:W0:Y:S01]  /*23900*/  LDC R14, c[0x0][0x608] ;  /* 0x00018200ff0e7b82 */ /* 0x000e220000000800 */
[----:B------:R-:W-:Y:S02]  /*23910*/  IMAD.MOV.U32 R3, RZ, RZ, R13 ;  /* 0x000000ffff037224 */ /* 0x000fe400078e000d */
[----:B------:R-:W-:-:S05]  /*23920*/  IMAD.WIDE.U32 R2, R5, R6, R2 ;  /* 0x0000000605027225 */ /* 0x000fca00078e0002 */
[----:B------:R-:W3:Y:S01]  /*23930*/  LDC R18, c[0x0][0x658] ;  /* 0x00019600ff127b82 */ /* 0x000ee20000000800 */
[----:B------:R-:W-:Y:S01]  /*23940*/  IMAD R5, R5, R7, R0 ;  /* 0x0000000705057224 */ /* 0x000fe200078e0200 */
[----:B------:R-:W-:Y:S01]  /*23950*/  I2FP.F32.U32 R0, R12 ;  /* 0x0000000c00007245 */ /* 0x000fe20000201000 */
[----:B------:R-:W-:Y:S01]  /*23960*/  IMAD.MOV.U32 R7, RZ, RZ, 0x1 ;  /* 0x00000001ff077424 */ /* 0x000fe200078e00ff */
[----:B-1----:R-:W-:Y:S01]  /*23970*/  ISETP.NE.U32.AND P0, PT, R20, RZ, PT ;  /* 0x000000ff1400720c */ /* 0x002fe20003f05070 */
[----:B------:R-:W-:Y:S02]  /*23980*/  IMAD.IADD R3, R3, 0x1, R5 ;  /* 0x0000000103037824 */ /* 0x000fe400078e0205 */
[----:B------:R-:W-:Y:S01]  /*23990*/  FMUL R0, R0, UR6 ;  /* 0x0000000600007c20 */ /* 0x000fe20008400000 */
[----:B------:R-:W1:Y:S01]  /*239a0*/  LDC R15, c[0x0][0x148] ;  /* 0x00005200ff0f7b82 */ /* 0x000e620000000800 */
[----:B------:R-:W-:Y:S01]  /*239b0*/  ISETP.NE.AND.EX P0, PT, R21, RZ, PT, P0 ;  /* 0x000000ff1500720c */ /* 0x000fe20003f05300 */
[----:B------:R-:W-:Y:S01]  /*239c0*/  IMAD.MOV.U32 R5, RZ, RZ, -0x1 ;  /* 0xffffffffff057424 */ /* 0x000fe200078e00ff */
[-CC-:B--2---:R-:W-:Y:S01]  /*239d0*/  SHF.R.U64 R10, R2, R4.reuse, R3.reuse ;  /* 0x00000004020a7219 */ /* 0x184fe20000001203 */
[----:B------:R2:W4:Y:S01]  /*239e0*/  F2I.U32.TRUNC.NTZ R13, R0 ;  /* 0x00000000000d7305 */ /* 0x000522000020f000 */
[----:B------:R-:W-:-:S03]  /*239f0*/  SHF.R.U32.HI R3, RZ, R4, R3 ;  /* 0x00000004ff037219 */ /* 0x000fc60000011603 */
[----:B------:R-:W1:Y:S01]  /*23a00*/  LDC R16, c[0x0][0x600] ;  /* 0x00018000ff107b82 */ /* 0x000e620000000800 */
[-CC-:B0-----:R-:W-:Y:S02]  /*23a10*/  SHF.R.U64 R8, R10, R14.reuse, R3.reuse ;  /* 0x0000000e0a087219 */ /* 0x181fe40000001203 */
[----:B------:R-:W-:-:S05]  /*23a20*/  SHF.R.U32.HI R3, RZ, R14, R3 ;  /* 0x0000000eff037219 */ /* 0x000fca0000011603 */
[----:B------:R-:W0:Y:S01]  /*23a30*/  LDC R22, c[0x0][0x648] ;  /* 0x00019200ff167b82 */ /* 0x000e220000000800 */
[-CC-:B---3--:R-:W-:Y:S02]  /*23a40*/  SHF.R.U64 R11, R8, R18.reuse, R3.reuse ;  /* 0x00000012080b7219 */ /* 0x188fe40000001203 */
[-C--:B------:R-:W-:Y:S02]  /*23a50*/  SHF.L.U32 R5, R5, R18.reuse, RZ ;  /* 0x0000001205057219 */ /* 0x080fe400000006ff */
[-C--:B------:R-:W-:Y:S01]  /*23a60*/  SHF.R.U32.HI R3, RZ, R18.reuse, R3 ;  /* 0x00000012ff037219 */ /* 0x080fe20000011603 */
[----:B------:R-:W-:Y:S01]  /*23a70*/  IMAD.MOV.U32 R2, RZ, RZ, R11 ;  /* 0x000000ffff027224 */ /* 0x000fe200078e000b */
[----:B------:R-:W-:Y:S01]  /*23a80*/  SHF.L.U32 R40, R7, R18, RZ ;  /* 0x0000001207287219 */ /* 0x000fe200000006ff */
[----:B------:R-:W3:Y:S01]  /*23a90*/  LDC R23, c[0x0][0x638] ;  /* 0x00018e00ff177b82 */ /* 0x000ee20000000800 */
[----:B------:R-:W-:-:S07]  /*23aa0*/  LOP3.LUT R19, RZ, R5, RZ, 0x33, !PT ;  /* 0x00000005ff137212 */ /* 0x000fce00078e33ff */
[----:B------:R-:W0:Y:S01]  /*23ab0*/  LDC R24, c[0x0][0x610] ;  /* 0x00018400ff187b82 */ /* 0x000e220000000800 */
[----:B--2-4-:R-:W-:Y:S05]  /*23ac0*/  @!P0 BRA `(.L_x_552) ;  /* 0x0000000000288947 */ /* 0x014fea0003800000 */
[----:B------:R-:W2:Y:S02]  /*23ad0*/  LDC R0, c[0x0][0x64c] ;  /* 0x00019300ff007b82 */ /* 0x000ea40000000800 */
[----:B--2---:R-:W-:-:S05]  /*23ae0*/  IADD3 R7, P0, R11, R0, RZ ;  /* 0x000000000b077210 */ /* 0x004fca0007f1e0ff */
        /* <DEDUP_REMOVED lines=8> */
.L_x_552:
[----:B0-----:R-:W-:Y:S01]  /*23b70*/  SHF.R.U64 R0, R2, R22, R3 ;  /* 0x0000001602007219 */ /* 0x001fe20000001203 */
[----:B-1----:R-:W-:Y:S01]  /*23b80*/  VIADD R5, R16, 0xffffffff ;  /* 0xffffffff10057836 */ /* 0x002fe20000000000 */
[----:B------:R-:W-:Y:S01]  /*23b90*/  LOP3.LUT R3, R8, R19, RZ, 0xc0, !PT ;  /* 0x0000001308037212 */ /* 0x000fe200078ec0ff */
[----:B------:R-:W-:Y:S02]  /*23ba0*/  IMAD.MOV R13, RZ, RZ, -R13 ;  /* 0x000000ffff0d7224 */ /* 0x000fe400078e0a0d */
[----:B------:R-:W-:Y:S02]  /*23bb0*/  IMAD.MOV R2, RZ, RZ, -R0 ;  /* 0x000000ffff027224 */ /* 0x000fe400078e0a00 */
[----:B------:R-:W-:Y:S01]  /*23bc0*/  IMAD R40, R40, R0, R3 ;  /* 0x0000000028287224 */ /* 0x000fe200078e0203 */
[----:B------:R-:W-:Y:S01]  /*23bd0*/  LOP3.LUT R3, R10, R5, RZ, 0xc0, !PT ;  /* 0x000000050a037212 */ /* 0x000fe200078ec0ff */
[----:B------:R-:W-:Y:S02]  /*23be0*/  @P4 IMAD R17, R15, R13, R12 ;  /* 0x0000000d0f114224 */ /* 0x000fe400078e020c */
[----:B---3--:R-:W-:-:S02]  /*23bf0*/  IMAD R0, R2, R23, R11 ;  /* 0x0000001702007224 */ /* 0x008fc400078e020b */
[----:B------:R-:W-:Y:S02]  /*23c00*/  IMAD.MOV.U32 R2, RZ, RZ, 0x1 ;  /* 0x00000001ff027424 */ /* 0x000fe400078e00ff */
[----:B------:R-:W-:Y:S02]  /*23c10*/  IMAD R40, R40, R24, R17 ;  /* 0x0000001828287224 */ /* 0x000fe400078e0211 */
[----:B------:R-:W-:Y:S01]  /*23c20*/  IMAD R3, R0, R16, R3 ;  /* 0x0000001000037224 */ /* 0x000fe200078e0203 */
[----:B------:R-:W-:-:S04]  /*23c30*/  PRMT R0, R2, 0x7610, R0 ;  /* 0x0000761002007816 */ /* 0x000fc80000000000 */
[----:B------:R-:W-:Y:S02]  /*23c40*/  SEL R2, R3, R40, !P4 ;  /* 0x0000002803027207 */ /* 0x000fe40006000000 */
[----:B------:R-:W-:-:S03]  /*23c50*/  SEL R40, R40, R3, !P4 ;  /* 0x0000000328287207 */ /* 0x000fc60006000000 */
[----:B------:R3:W-:Y:S04]  /*23c60*/  STL [R1+0x464], R2 ;  /* 0x0004640201007387 */ /* 0x0007e80000100800 */
.L_x_550:
[----:B------:R-:W-:Y:S01]  /*23c70*/  UIADD3 UR5, UR9, UR5, URZ ;  /* 0x0000000509057290 */ /* 0x000fe2000fffe03f */
[----:B------:R4:W-:Y:S01]  /*23c80*/  STL [R1+0x468], R40 ;  /* 0x0004682801007387 */ /* 0x0009e20000100800 */
[----:B------:R-:W-:Y:S02]  /*23c90*/  LOP3.LUT P0, RZ, R0, 0xff, RZ, 0xc0, !PT ;  /* 0x000000ff00ff7812 */ /* 0x000fe4000780c0ff */
[----:B------:R-:W-:Y:S02]  /*23ca0*/  USHF.R.U32.HI UR6, URZ, 0x2, UR5 ;  /* 0x000000023f067899 */ /* 0x000fe40008011605 */
[----:B------:R-:W-:Y:S02]  /*23cb0*/  UISETP.GT.U32.AND UP0, UPT, UR5, 0x3, UPT ;  /* 0x000000030500788c */ /* 0x000fe4000bf04070 */
[----:B------:R-:W-:Y:S02]  /*23cc0*/  ULOP3.LUT UR6, UR6, 0x1, URZ, 0xc0, !UPT ;  /* 0x0000000106067892 */ /* 0x000fe4000f8ec03f */
[----:B------:R-:W-:-:S02]  /*23cd0*/  UISETP.LT.U32.AND UP0, UPT, UR9, 0x4, UP0 ;  /* 0x000000040900788c */ /* 0x000fc40008701070 */
[----:B------:R-:W-:Y:S02]  /*23ce0*/  UISETP.NE.U32.AND UP1, UPT, UR6, 0x1, UPT ;  /* 0x000000010600788c */ /* 0x000fe4000bf25070 */
[----:B------:R-:W-:Y:S02]  /*23cf0*/  USEL UR7, URZ, 0x1, !UP0 ;  /* 0x000000013f077887 */ /* 0x000fe4000c000000 */
[----:B------:R-:W-:Y:S02]  /*23d00*/  UISETP.GT.U32.AND UP1, UPT, UR9, 0x3, !UP1 ;  /* 0x000000030900788c */ /* 0x000fe4000cf24070 */
[----:B------:R-:W-:Y:S02]  /*23d10*/  ULOP3.LUT UR5, UR5, 0x3, URZ, 0xc0, !UPT ;  /* 0x0000000305057892 */ /* 0x000fe4000f8ec03f */
[----:B------:R-:W-:-:S04]  /*23d20*/  USEL UR6, URZ, 0x1, !UP1 ;  /* 0x000000013f067887 */ /* 0x000fc8000c800000 */
[----:B------:R-:W-:Y:S01]  /*23d30*/  ULOP3.LUT UR4, UR6, UR4, UR7, 0x96, !UPT ;  /* 0x0000000406047292 */ /* 0x000fe2000f8e9607 */
[----:B----4-:R-:W-:Y:S11]  /*23d40*/  @P0 BRA `(.L_x_553) ;  /* 0xfffffdd4006c0947 */ /* 0x010ff6000383ffff */
[----:B------:R-:W-:Y:S05]  /*23d50*/  EXIT ;  /* 0x000000000000794d */ /* 0x000fea0003800000 */
.L_x_7:
[----:B0-----:R-:W2:Y:S01]  /*23d60*/  LDL R16, [R1+0x460] ;  /* 0x0004600001107983 */ /* 0x001ea20000100800 */
[----:B------:R-:W-:-:S03]  /*23d70*/  ULDC.64 UR4, c[0x0][0x650] ;  /* 0x0001940000047ab9 */ /* 0x000fc60000000a00 */
[----:B------:R-:W3:Y:S01]  /*23d80*/  LDL R20, [R1+0x45c] ;  /* 0x00045c0001147983 */ /* 0x000ee20000100800 */
[----:B------:R-:W-:Y:S01]  /*23d90*/  PRMT R0, RZ, 0x7610, R0 ;  /* 0x00007610ff007816 */ /* 0x000fe20000000000 */
[----:B------:R-:W-:Y:S02]  /*23da0*/  IMAD.MOV.U32 R5, RZ, RZ, -0x1 ;  /* 0xffffffffff057424 */ /* 0x000fe400078e00ff */
[----:B------:R-:W-:Y:S02]  /*23db0*/  IMAD.MOV.U32 R4, RZ, RZ, -0x1 ;  /* 0xffffffffff047424 */ /* 0x000fe400078e00ff */
[----:B------:R-:W-:Y:S01]  /*23dc0*/  IMAD.MOV.U32 R10, RZ, RZ, -0x1 ;  /* 0xffffffffff0a7424 */ /* 0x000fe200078e00ff */
[----:B--2---:R-:W-:-:S04]  /*23dd0*/  ISETP.GE.U32.AND P0, PT, R16, UR4, PT ;  /* 0x0000000410007c0c */ /* 0x004fc8000bf06070 */
[----:B---3--:R-:W-:-:S13]  /*23de0*/  ISETP.GE.U32.AND.EX P0, PT, R20, UR5, PT, P0 ;  /* 0x0000000514007c0c */ /* 0x008fda000bf06100 */
[----:B------:R-:W-:Y:S05]  /*23df0*/  @P0 BRA `(.L_x_554) ;  /* 0x0000000400300947 */ /* 0x000fea0003800000 */
[----:B------:R-:W0:Y:S01]  /*23e00*/  LDC.64 R14, c[0x0][0x628] ;  /* 0x00018a00ff0e7b82 */ /* 0x000e220000000a00 */
[----:B------:R-:W-:Y:S02]  /*23e10*/  IMAD.MOV.U32 R8, RZ, RZ, R16 ;  /* 0x000000ffff087224 */ /* 0x000fe400078e0010 */
[----:B------:R-:W-:-:S05]  /*23e20*/  IMAD.MOV.U32 R9, RZ, RZ, R20 ;  /* 0x000000ffff097224 */ /* 0x000fca00078e0014 */
[----:B------:R-:W1:Y:S08]  /*23e30*/  LDC R10, c[0x0][0x630] ;  /* 0x00018c00ff0a7b82 */ /* 0x000e700000000800 */
[----:B------:R-:W2:Y:S01]  /*23e40*/  LDC.64 R18, c[0x0][0x620] ;  /* 0x00018800ff127b82 */ /* 0x000ea20000000a00 */
[----:B0-----:R-:W-:-:S04]  /*23e50*/  ISETP.NE.U32.AND P0, PT, R14, RZ, PT ;  /* 0x000000ff0e00720c */ /* 0x001fc80003f05070 */
[----:B------:R-:W-:-:S13]  /*23e60*/  ISETP.NE.AND.EX P0, PT, R15, RZ, PT, P0 ;  /* 0x000000ff0f00720c */ /* 0x000fda0003f05300 */
[----:B-12---:R-:W-:Y:S05]  /*23e70*/  @!P0 BRA `(.L_x_555) ;  /* 0x0000000000288947 */ /* 0x006fea0003800000 */
[----:B------:R-:W0:Y:S02]  /*23e80*/  LDC R0, c[0x0][0x634] ;  /* 0x00018d00ff007b82 */ /* 0x000e240000000800 */
[----:B0-----:R-:W-:-:S05]  /*23e90*/  IADD3 R9, P0, R16, R0, RZ ;  /* 0x0000000010097210 */ /* 0x001fca0007f1e0ff */
        /* <DEDUP_REMOVED lines=8> */
.L_x_555:
[----:B------:R-:W0:Y:S01]  /*23f20*/  LDC.64 R22, c[0x0][0x640] ;  /* 0x00019000ff167b82 */ /* 0x000e220000000a00 */
[-CC-:B------:R-:W-:Y:S01]  /*23f30*/  SHF.R.U64 R14, R8, R10.reuse, R9.reuse ;  /* 0x0000000a080e7219 */ /* 0x180fe20000001209 */
[----:B------:R-:W-:Y:S01]  /*23f40*/  IMAD.MOV.U32 R4, RZ, RZ, R16 ;  /* 0x000000ffff047224 */ /* 0x000fe200078e0010 */
[----:B------:R-:W-:Y:S01]  /*23f50*/  SHF.R.U32.HI R0, RZ, R10, R9 ;  /* 0x0000000aff007219 */ /* 0x000fe20000011609 */
[----:B------:R-:W-:Y:S01]  /*23f60*/  IMAD.MOV.U32 R24, RZ, RZ, 0x1 ;  /* 0x00000001ff187424 */ /* 0x000fe200078e00ff */
[----:B------:R-:W-:-:S03]  /*23f70*/  IADD3 R7, P0, RZ, -R14, RZ ;  /* 0x8000000eff077210 */ /* 0x000fc60007f1e0ff */
[----:B------:R-:W1:Y:S02]  /*23f80*/  LDC R6, c[0x0][0x618] ;  /* 0x00018600ff067b82 */ /* 0x000e640000000800 */
[----:B------:R-:W-:-:S04]  /*23f90*/  IMAD.X R5, RZ, RZ, ~R0, P0 ;  /* 0x000000ffff057224 */ /* 0x000fc800000e0e00 */
[-C--:B------:R-:W-:Y:S02]  /*23fa0*/  IMAD R0, R5, R18.reuse, RZ ;  /* 0x0000001205007224 */ /* 0x080fe400078e02ff */
[----:B------:R-:W2:Y:S01]  /*23fb0*/  LDC R8, c[0x0][0x608] ;  /* 0x00018200ff087b82 */ /* 0x000ea20000000800 */
[----:B------:R-:W-:Y:S02]  /*23fc0*/  IMAD.MOV.U32 R5, RZ, RZ, R20 ;  /* 0x000000ffff057224 */ /* 0x000fe400078e0014 */
[----:B------:R-:W-:-:S05]  /*23fd0*/  IMAD.WIDE.U32 R4, R7, R18, R4 ;  /* 0x0000001207047225 */ /* 0x000fca00078e0004 */
[----:B------:R-:W3:Y:S01]  /*23fe0*/  LDC R21, c[0x0][0x658] ;  /* 0x00019600ff157b82 */ /* 0x000ee20000000800 */
[----:B------:R-:W-:Y:S01]  /*23ff0*/  IMAD R7, R7, R19, R0 ;  /* 0x0000001307077224 */ /* 0x000fe200078e0200 */
[----:B0-----:R-:W-:-:S03]  /*24000*/  ISETP.NE.U32.AND P0, PT, R22, RZ, PT ;  /* 0x000000ff1600720c */ /* 0x001fc60003f05070 */
[----:B------:R-:W-:Y:S01]  /*24010*/  IMAD.IADD R5, R5, 0x1, R7 ;  /* 0x0000000105057824 */ /* 0x000fe200078e0207 */
[----:B------:R-:W-:Y:S02]  /*24020*/  ISETP.NE.AND.EX P0, PT, R23, RZ, PT, P0 ;  /* 0x000000ff1700720c */ /* 0x000fe40003f05300 */
[----:B------:R-:W0:Y:S02]  /*24030*/  LDC R16, c[0x0][0x600] ;  /* 0x00018000ff107b82 */ /* 0x000e240000000800 */
[-CC-:B-1----:R-:W-:Y:S01]  /*24040*/  SHF.R.U64 R10, R4, R6.reuse, R5.reuse ;  /* 0x00000006040a7219 */ /* 0x182fe20000001205 */
[----:B------:R-:W-:Y:S01]  /*24050*/  IMAD.MOV.U32 R4, RZ, RZ, -0x1 ;  /* 0xffffffffff047424 */ /* 0x000fe200078e00ff */
[----:B------:R-:W-:-:S04]  /*24060*/  SHF.R.U32.HI R5, RZ, R6, R5 ;  /* 0x00000006ff057219 */ /* 0x000fc80000011605 */
[----:B------:R-:W1:Y:S01]  /*24070*/  LDC R18, c[0x0][0x648] ;  /* 0x00019200ff127b82 */ /* 0x000e620000000800 */
[-CC-:B--2---:R-:W-:Y:S02]  /*24080*/  SHF.R.U64 R17, R10, R8.reuse, R5.reuse ;  /* 0x000000080a117219 */ /* 0x184fe40000001205 */
[----:B------:R-:W-:-:S05]  /*24090*/  SHF.R.U32.HI R0, RZ, R8, R5 ;  /* 0x00000008ff007219 */ /* 0x000fca0000011605 */
[----:B------:R-:W2:Y:S01]  /*240a0*/  LDC R20, c[0x0][0x638] ;  /* 0x00018e00ff147b82 */ /* 0x000ea20000000800 */
[-C--:B---3--:R-:W-:Y:S02]  /*240b0*/  SHF.L.U32 R4, R4, R21.reuse, RZ ;  /* 0x0000001504047219 */ /* 0x088fe400000006ff */
[-CC-:B------:R-:W-:Y:S02]  /*240c0*/  SHF.R.U64 R19, R17, R21.reuse, R0.reuse ;  /* 0x0000001511137219 */ /* 0x180fe40000001200 */
[----:B------:R-:W-:Y:S02]  /*240d0*/  LOP3.LUT R26, RZ, R4, RZ, 0x33, !PT ;  /* 0x00000004ff1a7212 */ /* 0x000fe400078e33ff */
[----:B------:R-:W-:Y:S01]  /*240e0*/  SHF.R.U32.HI R5, RZ, R21, R0 ;  /* 0x00000015ff057219 */ /* 0x000fe20000011600 */
[----:B------:R-:W3:Y:S01]  /*240f0*/  LDC R25, c[0x0][0x610] ;  /* 0x00018400ff197b82 */ /* 0x000ee20000000800 */
[----:B------:R-:W-:Y:S01]  /*24100*/  IMAD.MOV.U32 R4, RZ, RZ, R19 ;  /* 0x000000ffff047224 */ /* 0x000fe200078e0013 */
[----:B------:R-:W-:Y:S06]  /*24110*/  @!P0 BRA `(.L_x_556) ;  /* 0x0000000000288947 */ /* 0x000fec0003800000 */
        /* <DEDUP_REMOVED lines=10> */
.L_x_556:
[----:B-1----:R-:W-:Y:S01]  /*241c0*/  SHF.R.U64 R3, R4, R18, R5 ;  /* 0x0000001204037219 */ /* 0x002fe20000001205 */
[----:B0-----:R-:W-:Y:S01]  /*241d0*/  VIADD R5, R16, 0xffffffff ;  /* 0xffffffff10057836 */ /* 0x001fe20000000000 */
[----:B------:R-:W-:Y:S01]  /*241e0*/  SHF.L.U32 R24, R24, R21, RZ ;  /* 0x0000001518187219 */ /* 0x000fe200000006ff */
[----:B------:R-:W-:Y:S01]  /*241f0*/  @P4 IMAD R11, R13, R12, R2 ;  /* 0x0000000c0d0b4224 */ /* 0x000fe200078e0202 */
[----:B------:R-:W-:Y:S01]  /*24200*/  LOP3.LUT R0, R17, R26, RZ, 0xc0, !PT ;  /* 0x0000001a11007212 */ /* 0x000fe200078ec0ff */
[----:B------:R-:W-:-:S04]  /*24210*/  IMAD.MOV R4, RZ, RZ, -R3 ;  /* 0x000000ffff047224 */ /* 0x000fc800078e0a03 */
[----:B------:R-:W-:Y:S01]  /*24220*/  IMAD R2, R24, R3, R0 ;  /* 0x0000000318027224 */ /* 0x000fe200078e0200 */
[----:B------:R-:W-:Y:S01]  /*24230*/  LOP3.LUT R3, R10, R5, RZ, 0xc0, !PT ;  /* 0x000000050a037212 */ /* 0x000fe200078ec0ff */
[----:B--2---:R-:W-:Y:S02]  /*24240*/  IMAD R0, R4, R20, R19 ;  /* 0x0000001404007224 */ /* 0x004fe400078e0213 */
[----:B---3--:R-:W-:Y:S02]  /*24250*/  IMAD R5, R2, R25, R11 ;  /* 0x0000001902057224 */ /* 0x008fe400078e020b */
[----:B------:R-:W-:Y:S02]  /*24260*/  IMAD.MOV.U32 R4, RZ, RZ, 0x1 ;  /* 0x00000001ff047424 */ /* 0x000fe400078e00ff */
[----:B------:R-:W-:Y:S02]  /*24270*/  IMAD R2, R0, R16, R3 ;  /* 0x0000001000027224 */ /* 0x000fe400078e0203 */
[----:B------:R-:W-:Y:S01]  /*24280*/  IMAD.MOV.U32 R10, RZ, RZ, R14 ;  /* 0x000000ffff0a7224 */ /* 0x000fe200078e000e */
[----:B------:R-:W-:-:S02]  /*24290*/  PRMT R0, R4, 0x7610, R0 ;  /* 0x0000761004007816 */ /* 0x000fc40000000000 */
[----:B------:R-:W-:Y:S02]  /*242a0*/  SEL R4, R2, R5, !P4 ;  /* 0x0000000502047207 */ /* 0x000fe40006000000 */
[----:B------:R-:W-:-:S07]  /*242b0*/  SEL R5, R5, R2, !P4 ;  /* 0x0000000205057207 */ /* 0x000fce0006000000 */
.L_x_554:
[----:B------:R-:W-:-:S08]  /*242c0*/  NOP ;  /* 0x0000000000007918 */ /* 0x000fd00000000000 */
[----:B------:R-:W0:-:S00]  /*242d0*/  USETMAXREG.DEALLOC.CTAPOOL 0x18 ;  /* 0x00000018000079c8 */ /* 0x000e0000080e0500 */
[----:B------:R-:W-:-:S13]  /*242e0*/  ISETP.NE.AND P0, PT, RZ, UR8, PT ;  /* 0x00000008ff007c0c */ /* 0x000fda000bf05270 */
[----:B------:R-:W-:Y:S05]  /*242f0*/  @P0 EXIT ;  /* 0x000000000000094d */ /* 0x000fea0003800000 */
[----:B0-----:R-:W-:Y:S01]  /*24300*/  LOP3.LUT P0, RZ, R0, 0xff, RZ, 0xc0, !PT ;  /* 0x000000ff00ff7812 */ /* 0x001fe2000780c0ff */
[----:B------:R-:W-:Y:S02]  /*24310*/  IMAD.MOV.U32 R0, RZ, RZ, 0x1 ;  /* 0x00000001ff007424 */ /* 0x000fe400078e00ff */
[----:B------:R-:W-:-:S10]  /*24320*/  IMAD.MOV.U32 R6, RZ, RZ, RZ ;  /* 0x000000ffff067224 */ /* 0x000fd400078e00ff */
[----:B------:R-:W-:Y:S05]  /*24330*/  @!P0 BRA `(.L_x_557) ;  /* 0x0000000c00908947 */ /* 0x000fea0003800000 */
[----:B------:R-:W0:Y:S01]  /*24340*/  LDC R0, c[0x0][0x28c] ;  /* 0x0000a300ff007b82 */ /* 0x000e220000000800 */
[----:B------:R-:W-:Y:S01]  /*24350*/  ULDC UR5, c[0x0][0x658] ;  /* 0x0001960000057ab9 */ /* 0x000fe20000000800 */
[----:B------:R-:W-:Y:S01]  /*24360*/  UMOV UR9, 0xffffffff ;  /* 0xffffffff00097882 */ /* 0x000fe20000000000 */
[----:B------:R-:W-:Y:S01]  /*24370*/  UMOV UR11, 0x1 ;  /* 0x00000001000b7882 */ /* 0x000fe20000000000 */
[----:B------:R-:W-:Y:S01]  /*24380*/  USHF.L.U32 UR9, UR9, UR5, URZ ;  /* 0x0000000509097299 */ /* 0x000fe2000800063f */
[----:B------:R-:W-:Y:S01]  /*24390*/  BSSY B0, `(.L_x_557) ;  /* 0x00000de000007945 */ /* 0x000fe20003800000 */
[----:B------:R-:W-:Y:S01]  /*243a0*/  ULDC UR7, c[0x0][0xc] ;  /* 0x0000030000077ab9 */ /* 0x000fe20000000800 */
[----:B------:R-:W-:Y:S01]  /*243b0*/  ULDC UR10, c[0x0][0x10] ;  /* 0x00000400000a7ab9 */ /* 0x000fe20000000800 */
[----:B------:R-:W1:Y:S01]  /*243c0*/  S2UR UR6, SR_CgaCtaId ;  /* 0x00000000000679c3 */ /* 0x000e620000008800 */
[----:B------:R-:W-:Y:S01]  /*243d0*/  ULOP3.LUT UR15, URZ, UR9, URZ, 0x33, !UPT ;  /* 0x000000093f0f7292 */ /* 0x000fe2000f8e333f */
[----:B------:R-:W-:Y:S01]  /*243e0*/  IMAD.MOV.U32 R9, RZ, RZ, 0x1 ;  /* 0x00000001ff097424 */ /* 0x000fe200078e00ff */
[----:B------:R-:W-:Y:S01]  /*243f0*/  ULDC UR4, c[0x0][0x600] ;  /* 0x0001800000047ab9 */ /* 0x000fe20000000800 */
[----:B------:R-:W-:Y:S01]  /*24400*/  IMAD.MOV.U32 R6, RZ, RZ, RZ ;  /* 0x000000ffff067224 */ /* 0x000fe200078e00ff */
[----:B------:R-:W-:Y:S01]  /*24410*/  UMOV UR18, 0x5 ;  /* 0x0000000500127882 */ /* 0x000fe20000000000 */
[----:B------:R-:W-:-:S02]  /*24420*/  ULOP3.LUT UR27, UR13, 0x2, URZ, 0xfc, !UPT ;  /* 0x000000020d1b7892 */ /* 0x000fc4000f8efc3f */
[----:B------:R-:W-:Y:S02]  /*24430*/  UIADD3 UR4, UR4, -0x1, URZ ;  /* 0xffffffff04047890 */ /* 0x000fe4000fffe03f */
[----:B------:R-:W-:Y:S01]  /*24440*/  USHF.L.U32 UR5, UR11, UR5, URZ ;  /* 0x000000050b057299 */ /* 0x000fe2000800063f */
[----:B------:R-:W-:Y:S01]  /*24450*/  ULDC.64 UR28, c[0x0][0x198] ;  /* 0x00006600001c7ab9 */ /* 0x000fe20000000a00 */
[----:B0-----:R-:W-:-:S05]  /*24460*/  VIADD R0, R0, 0x3f ;  /* 0x0000003f00007836 */ /* 0x001fca0000000000 */
[----:B------:R-:W-:Y:S01]  /*24470*/  SHF.R.S32.HI R3, RZ, 0x1f, R0 ;  /* 0x0000001fff037819 */ /* 0x000fe20000011400 */
[----:B-1----:R-:W-:-:S03]  /*24480*/  ULOP3.LUT UR8, UR6, 0x1, URZ, 0xc0, !UPT ;  /* 0x0000000106087892 */ /* 0x002fc6000f8ec03f */
[----:B------:R-:W-:Y:S01]  /*24490*/  LEA.HI R3, R3, R0, RZ, 0x6 ;  /* 0x0000000003037211 */ /* 0x000fe200078f30ff */
[----:B------:R-:W-:Y:S01]  /*244a0*/  USHF.R.U32.HI UR30, URZ, 0x1, UR6 ;  /* 0x000000013f1e7899 */ /* 0x000fe20008011606 */
[----:B------:R-:W-:Y:S01]  /*244b0*/  IMAD.MOV.U32 R0, RZ, RZ, 0x1 ;  /* 0x00000001ff007424 */ /* 0x000fe200078e00ff */
[----:B------:R-:W-:Y:S01]  /*244c0*/  USHF.L.U32 UR14, UR6, 0x7, URZ ;  /* 0x00000007060e7899 */ /* 0x000fe2000800063f */
[----:B------:R-:W-:Y:S01]  /*244d0*/  SHF.R.S32.HI R7, RZ, 0x6, R3 ;  /* 0x00000006ff077819 */ /* 0x000fe20000011403 */
[----:B------:R-:W-:Y:S02]  /*244e0*/  USHF.L.U32 UR31, UR6, 0xd, URZ ;  /* 0x0000000d061f7899 */ /* 0x000fe4000800063f */
[----:B------:R-:W-:Y:S02]  /*244f0*/  ULOP3.LUT UR6, UR6, 0xfffffffe, URZ, 0xc0, !UPT ;  /* 0xfffffffe06067892 */ /* 0x000fe4000f8ec03f */
[----:B------:R-:W-:Y:S01]  /*24500*/  UISETP.GT.U32.AND UP0, UPT, UR8, 0xffff, UPT ;  /* 0x0000ffff0800788c */ /* 0x000fe2000bf04070 */
[----:B------:R-:W-:Y:S01]  /*24510*/  VIADD R15, R7, 0x1 ;  /* 0x00000001070f7836 */ /* 0x000fe20000000000 */
[----:B------:R-:W-:-:S02]  /*24520*/  USHF.L.U32 UR16, UR11, UR6, URZ ;  /* 0x000000060b107299 */ /* 0x000fc4000800063f */
[----:B------:R-:W-:Y:S02]  /*24530*/  ULOP3.LUT UR9, UR6, 0x1, URZ, 0xfc, !UPT ;  /* 0x0000000106097892 */ /* 0x000fe4000f8efc3f */
[----:B------:R-:W-:Y:S02]  /*24540*/  UIMAD.WIDE.U32 UR6, UR7, UR10, URZ ;  /* 0x0000000a070672a5 */ /* 0x000fe4000f8e003f */
[----:B------:R-:W-:Y:S01]  /*24550*/  USEL UR8, UR8, 0xffff, !UP0 ;  /* 0x0000ffff08087887 */ /* 0x000fe2000c000000 */
[----:B------:R-:W-:Y:S01]  /*24560*/  ULDC UR10, c[0x0][0x14] ;  /* 0x00000500000a7ab9 */ /* 0x000fe20000000800 */
[----:B------:R-:W-:Y:S02]  /*24570*/  USHF.L.U32 UR9, UR11, UR9, URZ ;  /* 0x000000090b097299 */ /* 0x000fe4000800063f */
[----:B------:R-:W-:Y:S02]  /*24580*/  UIMAD.WIDE.U32 UR24, UR6, UR10, URZ ;  /* 0x0000000a061872a5 */ /* 0x000fe4000f8e003f */
[----:B------:R-:W-:-:S02]  /*24590*/  UIMAD UR17, UR7, UR10, URZ ;  /* 0x0000000a071172a4 */ /* 0x000fc4000f8e023f */
[----:B------:R-:W-:Y:S02]  /*245a0*/  ULOP3.LUT UR8, UR8, 0xffff, URZ, 0xc0, !UPT ;  /* 0x0000ffff08087892 */ /* 0x000fe4000f8ec03f */
[----:B------:R-:W-:Y:S02]  /*245b0*/  ULOP3.LUT UR14, UR14, 0x80, URZ, 0xc0, !UPT ;  /* 0x000000800e0e7892 */ /* 0x000fe4000f8ec03f */
[----:B------:R-:W-:Y:S02]  /*245c0*/  ULOP3.LUT UR16, UR16, UR9, URZ, 0xfc, !UPT ;  /* 0x0000000910107292 */ /* 0x000fe4000f8efc3f */
[----:B------:R-:W-:Y:S02]  /*245d0*/  UIADD3 UR17, UR25, UR17, URZ ;  /* 0x0000001119117290 */ /* 0x000fe4000fffe03f */
[----:B------:R-:W-:-:S12]  /*245e0*/  USHF.L.U32 UR18, UR18, UR8, URZ ;  /* 0x0000000812127299 */ /* 0x000fd8000800063f */
.L_x_568:
[----:B------:R-:W-:-:S03]  /*245f0*/  UMOV UR6, 0xffffffff ;  /* 0xffffffff00067882 */ /* 0x000fc60000000000 */
[----:B------:R-:W-:Y:S05]  /*24600*/  BRA.DIV UR6, `(.L_x_558) ;  /* 0x0000000e06d87947 */ /* 0x000fea000b800000 */
[----:B------:R-:W-:-:S13]  /*24610*/  ELECT P0, URZ, PT ;  /* 0x00000000003f782f */ /* 0x000fda0003800000 */
.L_x_579:
[----:B------:R-:W0:Y:S01]  /*24620*/  LDC R2, c[0x0][0x28c] ;  /* 0x0000a300ff027b82 */ /* 0x000e220000000800 */
[----:B------:R-:W-:Y:S01]  /*24630*/  BSSY B1, `(.L_x_559) ;  /* 0x000003c000017945 */ /* 0x000fe20003800000 */
[----:B0-----:R-:W-:-:S13]  /*24640*/  ISETP.LT.OR P0, PT, R2, 0x1, !P0 ;  /* 0x000000010200780c */ /* 0x001fda0004701670 */
[----:B------:R-:W-:Y:S05]  /*24650*/  @P0 BRA `(.L_x_560) ;  /* 0x0000000000e40947 */ /* 0x000fea0003800000 */
[----:B------:R-:W-:Y:S01]  /*24660*/  LEA R2, R5, UR30, 0x1 ;  /* 0x0000001e05027c11 */ /* 0x000fe2000f8e08ff */
[----:B------:R-:W-:Y:S01]  /*24670*/  IMAD.MOV.U32 R13, RZ, RZ, RZ ;  /* 0x000000ffff0d7224 */ /* 0x000fe200078e00ff */
[----:B------:R-:W-:Y:S01]  /*24680*/  LEA R4, R4, UR14, 0x8 ;  /* 0x0000000e04047c11 */ /* 0x000fe2000f8e40ff */
[----:B------:R-:W-:Y:S02]  /*24690*/  IMAD.MOV.U32 R3, RZ, RZ, R15 ;  /* 0x000000ffff037224 */ /* 0x000fe400078e000f */
[----:B------:R-:W-:Y:S02]  /*246a0*/  IMAD.SHL.U32 R2, R2, 0x80, RZ ;  /* 0x0000008002027824 */ /* 0x000fe400078e00ff */
[----:B------:R-:W-:Y:S02]  /*246b0*/  IMAD.MOV.U32 R5, RZ, RZ, R0 ;  /* 0x000000ffff057224 */ /* 0x000fe400078e0000 */
[----:B------:R-:W-:-:S07]  /*246c0*/  IMAD.MOV.U32 R8, RZ, RZ, R6 ;  /* 0x000000ffff087224 */ /* 0x000fce00078e0006 */
.L_x_563:
[----:B------:R-:W0:Y:S01]  /*246d0*/  S2R R12, SR_CgaCtaId ;  /* 0x00000000000c7919 */ /* 0x000e220000008800 */
[----:B------:R-:W-:Y:S01]  /*246e0*/  MOV R11, 0x400 ;  /* 0x00000400000b7802 */ /* 0x000fe20000000f00 */
[----:B------:R-:W1:Y:S03]  /*246f0*/  S2R R14, SR_TID.X ;  /* 0x00000000000e7919 */ /* 0x000e660000002100 */
[----:B0-----:R-:W-:Y:S02]  /*24700*/  LEA R17, R12, R11, 0x18 ;  /* 0x0000000b0c117211 */ /* 0x001fe400078ec0ff */
[----:B------:R-:W-:Y:S02]  /*24710*/  SHF.L.U32 R11, R5, 0x1f, RZ ;  /* 0x0000001f050b7819 */ /* 0x000fe400000006ff */
[----:B-1----:R-:W-:Y:S01]  /*24720*/  LOP3.LUT P1, RZ, R14, 0x7f, RZ, 0xc0, !PT ;  /* 0x0000007f0eff7812 */ /* 0x002fe2000782c0ff */
[----:B------:R-:W-:-:S04]  /*24730*/  IMAD R12, R8, 0x8, R17 ;  /* 0x00000008080c7824 */ /* 0x000fc800078e0211 */
[----:B------:R-:W0:Y:S02]  /*24740*/  SYNCS.PHASECHK.TRANS64.TRYWAIT P0, [R12+URZ+0x20], R11 ;  /* 0x0000200b0c0075a7 */ /* 0x000e24000800017f */
[----:B0-----:R-:W-:Y:S06]  /*24750*/  @!P0 BRA `(.L_x_561) ;  /* 0x0000000c00a48947 */ /* 0x001fec0003800000 */
.L_x_580:
[----:B0-----:R-:W0:Y:S01]  /*24760*/  @!P1 LDC R11, c[0x0][0x500] ;  /* 0x00014000ff0b9b82 */ /* 0x001e220000000800 */
[----:B------:R-:W-:-:S04]  /*24770*/  UPRMT UR6, UR27, 0x9910, URZ ;  /* 0x000099101b067896 */ /* 0x000fc8000800003f */
[----:B------:R-:W-:-:S06]  /*24780*/  UISETP.NE.AND UP0, UPT, UR6, 0x2, UPT ;  /* 0x000000020600788c */ /* 0x000fcc000bf05270 */
[----:B------:R-:W-:Y:S01]  /*24790*/  PLOP3.LUT P0, PT, PT, PT, UP0, 0x80, 0x0 ;  /* 0x000000000000781c */ /* 0x000fe20003f0f008 */
[----:B0-----:R0:W-:-:S12]  /*247a0*/  @!P1 SYNCS.ARRIVE.TRANS64 RZ, [R12+URZ], R11 ;  /* 0x0000000b0cff99a7 */ /* 0x0011d8000800003f */
[----:B------:R-:W-:Y:S05]  /*247b0*/  @P0 BRA `(.L_x_562) ;  /* 0x0000000000040947 */ /* 0x000fea0003800000 */
[----:B------:R-:W-:Y:S01]  /*247c0*/  BPT.TRAP 0x1 ;  /* 0x000000040000795c */ /* 0x000fe20000300000 */
.L_x_562:
[----:B------:R-:W-:Y:S01]  /*247d0*/  R2UR UR7, R8 ;  /* 0x00000000080772ca */ /* 0x000fe200000e0000 */
[----:B------:R-:W-:Y:S01]  /*247e0*/  VIADD R3, R3, 0xffffffff ;  /* 0xffffffff03037836 */ /* 0x000fe20000000000 */
[----:B------:R-:W-:Y:S01]  /*247f0*/  R2UR UR22, R17 ;  /* 0x00000000111672ca */ /* 0x000fe200000e0000 */
[----:B------:R-:W-:Y:S01]  /*24800*/  UIADD3 UR6, UP0, UR28, 0xf0, URZ ;  /* 0x000000f01c067890 */ /* 0x000fe2000ff1e03f */
[----:B------:R-:W-:Y:S01]  /*24810*/  R2UR UR23, R2 ;  /* 0x00000000021772ca */ /* 0x000fe200000e0000 */
[----:B------:R-:W-:Y:S01]  /*24820*/  UIADD3 UR34, UP1, UR28, 0x1f0, URZ ;  /* 0x000001f01c227890 */ /* 0x000fe2000ff3e03f */
[----:B------:R-:W-:Y:S01]  /*24830*/  R2UR UR9, R12 ;  /* 0x000000000c0972ca */ /* 0x000fe200000e0000 */
[----:B------:R-:W-:Y:S01]  /*24840*/  UPRMT UR19, URZ, 0x5410, UR18 ;  /* 0x000054103f137896 */ /* 0x000fe20008000012 */
[----:B------:R-:W-:Y:S01]  /*24850*/  R2UR UR10, R13 ;  /* 0x000000000d0a72ca */ /* 0x000fe200000e0000 */
[----:B------:R-:W-:Y:S01]  /*24860*/  VIADD R8, R8, 0x1 ;  /* 0x0000000108087836 */ /* 0x000fe20000000000 */
[----:B------:R-:W-:Y:S01]  /*24870*/  R2UR UR12, R10 ;  /* 0x000000000a0c72ca */ /* 0x000fe200000e0000 */
[----:B------:R-:W-:Y:S01]  /*24880*/  UPRMT UR32, URZ, 0x5410, UR16 ;  /* 0x000054103f207896 */ /* 0x000fe20008000010 */
[----:B------:R-:W-:Y:S01]  /*24890*/  R2UR UR26, R4 ;  /* 0x00000000041a72ca */ /* 0x000fe200000e0000 */
[----:B------:R-:W-:Y:S01]  /*248a0*/  USHF.L.U32 UR7, UR7, 0xe, URZ ;  /* 0x0000000e07077899 */ /* 0x000fe2000800063f */
[----:B------:R-:W-:Y:S01]  /*248b0*/  ISETP.GT.AND P1, PT, R3, 0x1, PT ;  /* 0x000000010300780c */ /* 0x000fe20003f24270 */
[----:B------:R-:W-:Y:S01]  /*248c0*/  UIADD3.X UR35, URZ, UR29, URZ, UP1, !UPT ;  /* 0x0000001d3f237290 */ /* 0x000fe20008ffe43f */
[C---:B------:R-:W-:Y:S01]  /*248d0*/  ISETP.NE.AND P0, PT, R8.reuse, 0x4, PT ;  /* 0x000000040800780c */ /* 0x040fe20003f05270 */
[----:B------:R-:W-:Y:S01]  /*248e0*/  ULEA UR8, UR30, UR7, 0xd ;  /* 0x000000071e087291 */ /* 0x000fe2000f8e683f */
[----:B------:R-:W-:Y:S01]  /*248f0*/  VIADD R13, R13, 0x40 ;  /* 0x000000400d0d7836 */ /* 0x000fe20000000000 */
[----:B------:R-:W-:Y:S01]  /*24900*/  ULOP3.LUT UR11, UR7, 0x2000, UR31, 0xf8, !UPT ;  /* 0x00002000070b7892 */ /* 0x000fe2000f8ef81f */
[----:B0-----:R-:W-:Y:S01]  /*24910*/  SEL R12, RZ, 0x1, P0 ;  /* 0x00000001ff0c7807 */ /* 0x001fe20000000000 */
[----:B------:R-:W-:Y:S01]  /*24920*/  UIADD3 UR8, UR22, 0x100, UR8 ;  /* 0x0000010016087890 */ /* 0x000fe2000fffe008 */
[----:B------:R-:W-:Y:S01]  /*24930*/  SEL R8, R8, RZ, P0 ;  /* 0x000000ff08087207 */ /* 0x000fe20000000000 */
[----:B------:R-:W-:Y:S01]  /*24940*/  UIADD3.X UR7, URZ, UR29, URZ, UP0, !UPT ;  /* 0x0000001d3f077290 */ /* 0x000fe200087fe43f */
[----:B------:R-:W-:Y:S01]  /*24950*/  LOP3.LUT R5, R5, R12, RZ, 0x3c, !PT ;  /* 0x0000000c05057212 */ /* 0x000fe200078e3cff */
[----:B------:R-:W-:Y:S01]  /*24960*/  UIADD3 UR22, UR22, 0x10100, UR11 ;  /* 0x0001010016167890 */ /* 0x000fe2000fffe00b */
[----:B------:R-:W-:Y:S01]  /*24970*/  UMOV UR20, 0x0 ;  /* 0x0000000000147882 */ /* 0x000fe20000000000 */
[----:B------:R-:W-:Y:S01]  /*24980*/  UMOV UR21, 0x10000000 ;  /* 0x1000000000157882 */ /* 0x000fe20000000000 */
[----:B------:R-:W-:-:S04]  /*24990*/  UMOV UR11, UR23 ;  /* 0x00000017000b7c82 */ /* 0x000fc80008000000 */
[----:B------:R0:W-:Y:S02]  /*249a0*/  UTMALDG.3D.MULTICAST [UR8], [UR6], UR19, desc[UR20] ;  /* 0x00001408060073b4 */ /* 0x0001e40008011813 */
[----:B0-----:R-:W-:Y:S01]  /*249b0*/  UMOV UR8, UR22 ;  /* 0x0000001600087c82 */ /* 0x001fe20008000000 */
[----:B------:R-:W-:Y:S02]  /*249c0*/  UMOV UR11, UR26 ;  /* 0x0000001a000b7c82 */ /* 0x000fe40008000000 */
[----:B------:R0:W-:Y:S02]  /*249d0*/  UTMALDG.3D.MULTICAST [UR8], [UR34], UR32, desc[UR20] ;  /* 0x00001408220073b4 */ /* 0x0001e40008011820 */
[----:B0-----:R-:W-:Y:S05]  /*249e0*/  @P1 BRA `(.L_x_563) ;  /* 0xfffffffc00381947 */ /* 0x001fea000383ffff */
.L_x_560:
[----:B------:R-:W-:Y:S05]  /*249f0*/  BSYNC B1 ;  /* 0x0000000000017941 */ /* 0x000fea0003800000 */
.L_x_559:
[----:B------:R-:W2:Y:S01]  /*24a00*/  LDL.LU R16, [R1+0x45c] ;  /* 0x00045c0001107983 */ /* 0x000ea20000300800 */
[----:B------:R-:W-:Y:S01]  /*24a10*/  LOP3.LUT P2, RZ, R9, 0xff, RZ, 0xc0, !PT ;  /* 0x000000ff09ff7812 */ /* 0x000fe2000784c0ff */
[----:B------:R-:W-:Y:S01]  /*24a20*/  IMAD.IADD R6, R7, 0x1, R6 ;  /* 0x0000000107067824 */ /* 0x000fe200078e0206 */
[----:B------:R-:W-:Y:S01]  /*24a30*/  ULDC.64 UR6, c[0x0][0x650] ;  /* 0x0001940000067ab9 */ /* 0x000fe20000000a00 */
[----:B------:R-:W3:Y:S01]  /*24a40*/  LDL.LU R14, [R1+0x460] ;  /* 0x00046000010e7983 */ /* 0x000ee20000300800 */
[----:B------:R-:W-:Y:S01]  /*24a50*/  BSSY B1, `(.L_x_564) ;  /* 0x000006f000017945 */ /* 0x000fe20003800000 */
[----:B------:R-:W-:Y:S01]  /*24a60*/  IMAD.MOV.U32 R5, RZ, RZ, -0x1 ;  /* 0xffffffffff057424 */ /* 0x000fe200078e00ff */
[----:B------:R-:W-:Y:S01]  /*24a70*/  SHF.R.U32.HI R2, RZ, 0x2, R6 ;  /* 0x00000002ff027819 */ /* 0x000fe20000011606 */
[----:B------:R-:W-:Y:S01]  /*24a80*/  IMAD.MOV.U32 R4, RZ, RZ, -0x1 ;  /* 0xffffffffff047424 */ /* 0x000fe200078e00ff */
[----:B------:R-:W-:Y:S01]  /*24a90*/  ISETP.GT.U32.AND P0, PT, R6, 0x3, PT ;  /* 0x000000030600780c */ /* 0x000fe20003f04070 */
[----:B------:R-:W-:Y:S01]  /*24aa0*/  IMAD.MOV.U32 R10, RZ, RZ, -0x1 ;  /* 0xffffffffff0a7424 */ /* 0x000fe200078e00ff */
[----:B------:R-:W-:-:S02]  /*24ab0*/  LOP3.LUT R2, R2, 0x1, RZ, 0xc0, !PT ;  /* 0x0000000102027812 */ /* 0x000fc400078ec0ff */
[C---:B------:R-:W-:Y:S01]  /*24ac0*/  ISETP.LT.U32.AND P0, PT, R7.reuse, 0x4, P0 ;  /* 0x000000040700780c */ /* 0x040fe20000701070 */
[----:B------:R-:W0:Y:S01]  /*24ad0*/  @P2 S2R R3, SR_CgaCtaId ;  /* 0x0000000000032919 */ /* 0x000e220000008800 */
[----:B------:R-:W-:Y:S02]  /*24ae0*/  ISETP.NE.U32.AND P1, PT, R2, 0x1, PT ;  /* 0x000000010200780c */ /* 0x000fe40003f25070 */
[----:B------:R-:W-:Y:S02]  /*24af0*/  @P2 MOV R2, 0x400 ;  /* 0x0000040000022802 */ /* 0x000fe40000000f00 */
[----:B------:R-:W-:Y:S02]  /*24b00*/  ISETP.GT.U32.AND P1, PT, R7, 0x3, !P1 ;  /* 0x000000030700780c */ /* 0x000fe40004f24070 */
[----:B------:R-:W-:Y:S02]  /*24b10*/  LOP3.LUT R6, R6, 0x3, RZ, 0xc0, !PT ;  /* 0x0000000306067812 */ /* 0x000fe400078ec0ff */
[----:B------:R-:W-:-:S02]  /*24b20*/  PRMT R9, RZ, 0x7610, R9 ;  /* 0x00007610ff097816 */ /* 0x000fc40000000009 */
[----:B0-----:R-:W-:Y:S02]  /*24b30*/  @P2 LEA R2, R3, R2, 0x18 ;  /* 0x0000000203022211 */ /* 0x001fe400078ec0ff */
[----:B------:R-:W-:Y:S02]  /*24b40*/  SEL R3, RZ, 0x1, !P0 ;  /* 0x00000001ff037807 */ /* 0x000fe40004000000 */
[----:B------:R0:W-:Y:S02]  /*24b50*/  @P2 SYNCS.ARRIVE.TRANS64.A1T0 RZ, [R2+URZ+0x58], RZ ;  /* 0x000058ff02ff29a7 */ /* 0x0001e4000810003f */
[----:B0-----:R-:W-:-:S04]  /*24b60*/  SEL R2, RZ, 0x1, !P1 ;  /* 0x00000001ff027807 */ /* 0x001fc80004800000 */
[----:B------:R-:W-:Y:S02]  /*24b70*/  LOP3.LUT R0, R2, R0, R3, 0x96, !PT ;  /* 0x0000000002007212 */ /* 0x000fe400078e9603 */
[----:B------:R-:W-:Y:S02]  /*24b80*/  PRMT R2, RZ, 0x7610, R2 ;  /* 0x00007610ff027816 */ /* 0x000fe40000000002 */
[----:B---3--:R-:W-:-:S04]  /*24b90*/  IADD3 R14, P0, R14, UR24, RZ ;  /* 0x000000180e0e7c10 */ /* 0x008fc8000ff1e0ff */
[----:B--2---:R-:W-:Y:S01]  /*24ba0*/  IADD3.X R16, R16, UR17, RZ, P0, !PT ;  /* 0x0000001110107c10 */ /* 0x004fe200087fe4ff */
[----:B------:R0:W-:Y:S01]  /*24bb0*/  STL [R1+0x460], R14 ;  /* 0x0004600e01007387 */ /* 0x0001e20000100800 */
[----:B------:R-:W-:-:S03]  /*24bc0*/  ISETP.GE.U32.AND P0, PT, R14, UR6, PT ;  /* 0x000000060e007c0c */ /* 0x000fc6000bf06070 */
[----:B------:R0:W-:Y:S01]  /*24bd0*/  STL [R1+0x45c], R16 ;  /* 0x00045c1001007387 */ /* 0x0001e20000100800 */
[----:B------:R-:W-:-:S13]  /*24be0*/  ISETP.GE.U32.AND.EX P0, PT, R16, UR7, PT, P0 ;  /* 0x0000000710007c0c */ /* 0x000fda000bf06100 */
[----:B0-----:R-:W-:Y:S05]  /*24bf0*/  @P0 BRA `(.L_x_565) ;  /* 0x0000000400500947 */ /* 0x001fea0003800000 */
[----:B------:R-:W0:Y:S01]  /*24c00*/  S2R R8, SR_CTAID.X ;  /* 0x0000000000087919 */ /* 0x000e220000002500 */
[----:B------:R-:W-:Y:S01]  /*24c10*/  ULDC UR6, c[0x0][0x150] ;  /* 0x0000540000067ab9 */ /* 0x000fe20000000800 */
[----:B------:R-:W1:Y:S01]  /*24c20*/  LDC R3, c[0x0][0x144] ;  /* 0x00005100ff037b82 */ /* 0x000e620000000800 */
[----:B------:R-:W-:Y:S01]  /*24c30*/  ULDC UR9, c[0x0][0x630] ;  /* 0x00018c0000097ab9 */ /* 0x000fe20000000800 */
[----:B------:R-:W2:Y:S06]  /*24c40*/  S2R R5, SR_CTAID.Y ;  /* 0x0000000000057919 */ /* 0x000eac0000002600 */
[----:B------:R-:W3:Y:S01]  /*24c50*/  LDC R12, c[0x0][0x148] ;  /* 0x00005200ff0c7b82 */ /* 0x000ee20000000800 */
[----:B0-----:R-:W-:-:S02]  /*24c60*/  I2FP.F32.U32 R2, R8 ;  /* 0x0000000800027245 */ /* 0x001fc40000201000 */
[----:B--2---:R-:W-:-:S03]  /*24c70*/  I2FP.F32.U32 R4, R5 ;  /* 0x0000000500047245 */ /* 0x004fc60000201000 */
[----:B------:R-:W-:Y:S01]  /*24c80*/  FMUL R2, R2, UR6 ;  /* 0x0000000602027c20 */ /* 0x000fe20008400000 */
[----:B------:R-:W-:Y:S02]  /*24c90*/  ULDC UR6, c[0x0][0x154] ;  /* 0x0000550000067ab9 */ /* 0x000fe40000000800 */
[----:B------:R-:W-:Y:S01]  /*24ca0*/  FMUL R10, R4, UR6 ;  /* 0x00000006040a7c20 */ /* 0x000fe20008400000 */
[----:B------:R-:W-:Y:S02]  /*24cb0*/  ULDC.64 UR6, c[0x0][0x628] ;  /* 0x00018a0000067ab9 */ /* 0x000fe40000000a00 */
[----:B------:R-:W0:Y:S01]  /*24cc0*/  F2I.U32.TRUNC.NTZ R2, R2 ;  /* 0x0000000200027305 */ /* 0x000e22000020f000 */
[----:B------:R-:W-:-:S04]  /*24cd0*/  ISETP.NE.U32.AND P0, PT, RZ, UR6, PT ;  /* 0x00000006ff007c0c */ /* 0x000fc8000bf05070 */
[----:B------:R-:W-:-:S03]  /*24ce0*/  ISETP.NE.AND.EX P0, PT, RZ, UR7, PT, P0 ;  /* 0x00000007ff007c0c */ /* 0x000fc6000bf05300 */
[----:B------:R-:W2:Y:S01]  /*24cf0*/  F2I.U32.TRUNC.NTZ R10, R10 ;  /* 0x0000000a000a7305 */ /* 0x000ea2000020f000 */
[----:B0-----:R-:W-:Y:S02]  /*24d00*/  IMAD.MOV R4, RZ, RZ, -R2 ;  /* 0x000000ffff047224 */ /* 0x001fe400078e0a02 */
[----:B------:R-:W-:Y:S02]  /*24d10*/  IMAD.MOV.U32 R2, RZ, RZ, R14 ;  /* 0x000000ffff027224 */ /* 0x000fe400078e000e */
[----:B-1----:R-:W-:Y:S02]  /*24d20*/  IMAD R8, R3, R4, R8 ;  /* 0x0000000403087224 */ /* 0x002fe400078e0208 */
[----:B--2---:R-:W-:-:S04]  /*24d30*/  IMAD.MOV R3, RZ, RZ, -R10 ;  /* 0x000000ffff037224 */ /* 0x004fc800078e0a0a */
[----:B---3--:R-:W-:Y:S02]  /*24d40*/  @P4 IMAD R8, R12, R3, R5 ;  /* 0x000000030c084224 */ /* 0x008fe400078e0205 */
[----:B------:R-:W-:Y:S01]  /*24d50*/  IMAD.MOV.U32 R3, RZ, RZ, R16 ;  /* 0x000000ffff037224 */ /* 0x000fe200078e0010 */
[----:B------:R-:W-:Y:S06]  /*24d60*/  @!P0 BRA `(.L_x_566) ;  /* 0x0000000000288947 */ /* 0x000fec0003800000 */
[----:B------:R-:W-:Y:S02]  /*24d70*/  ULDC UR8, c[0x0][0x634] ;  /* 0x00018d0000087ab9 */ /* 0x000fe40000000800 */
[----:B------:R-:W-:-:S05]  /*24d80*/  IADD3 R3, P0, R14, UR8, RZ ;  /* 0x000000080e037c10 */ /* 0x000fca000ff1e0ff */
[----:B------:R-:W-:-:S04]  /*24d90*/  IMAD.X R11, RZ, RZ, R16, P0 ;  /* 0x000000ffff0b7224 */ /* 0x000fc800000e0610 */
[----:B------:R-:W-:-:S04]  /*24da0*/  IMAD.WIDE.U32 R4, R11, UR6, RZ ;  /* 0x000000060b047c25 */ /* 0x000fc8000f8e00ff */
[----:B------:R-:W-:-:S04]  /*24db0*/  IMAD.WIDE.U32 R4, P0, R3, UR7, R4 ;  /* 0x0000000703047c25 */ /* 0x000fc8000f800004 */
[----:B------:R-:W-:-:S04]  /*24dc0*/  IMAD.WIDE.U32 R2, R3, UR6, RZ ;  /* 0x0000000603027c25 */ /* 0x000fc8000f8e00ff */
[----:B------:R-:W-:Y:S01]  /*24dd0*/  IMAD.MOV.U32 R2, RZ, RZ, R5 ;  /* 0x000000ffff027224 */ /* 0x000fe200078e0005 */
[----:B------:R-:W-:Y:S01]  /*24de0*/  IADD3 RZ, P1, R3, R4, RZ ;  /* 0x0000000403ff7210 */ /* 0x000fe20007f3e0ff */
[----:B------:R-:W-:-:S04]  /*24df0*/  IMAD.X R3, RZ, RZ, RZ, P0 ;  /* 0x000000ffff037224 */ /* 0x000fc800000e06ff */
[----:B------:R-:W-:-:S08]  /*24e00*/  IMAD.WIDE.U32.X R2, R11, UR7, R2, P1 ;  /* 0x000000070b027c25 */ /* 0x000fd000088e0402 */
.L_x_566:
[--C-:B------:R-:W-:Y:S01]  /*24e10*/  SHF.R.U64 R10, R2, UR9, R3.reuse ;  /* 0x00000009020a7c19 */ /* 0x100fe20008001203 */
[----:B------:R-:W-:Y:S01]  /*24e20*/  ULDC.64 UR6, c[0x0][0x620] ;  /* 0x0001880000067ab9 */ /* 0x000fe20000000a00 */
[----:B------:R-:W-:Y:S01]  /*24e30*/  SHF.R.U32.HI R2, RZ, UR9, R3 ;  /* 0x00000009ff027c19 */ /* 0x000fe20008011603 */
[----:B------:R-:W-:Y:S01]  /*24e40*/  IMAD.MOV.U32 R3, RZ, RZ, R16 ;  /* 0x000000ffff037224 */ /* 0x000fe200078e0010 */
[----:B------:R-:W-:Y:S01]  /*24e50*/  IADD3 R11, P0, RZ, -R10, RZ ;  /* 0x8000000aff0b7210 */ /* 0x000fe20007f1e0ff */
[----:B------:R-:W-:-:S04]  /*24e60*/  ULDC.64 UR8, c[0x0][0x640] ;  /* 0x0001900000087ab9 */ /* 0x000fc80000000a00 */
[----:B------:R-:W-:Y:S01]  /*24e70*/  IMAD.X R2, RZ, RZ, ~R2, P0 ;  /* 0x000000ffff027224 */ /* 0x000fe200000e0e02 */
[----:B------:R-:W-:-:S03]  /*24e80*/  ISETP.NE.U32.AND P0, PT, RZ, UR8, PT ;  /* 0x00000008ff007c0c */ /* 0x000fc6000bf05070 */
[----:B------:R-:W-:Y:S01]  /*24e90*/  IMAD R2, R2, UR6, RZ ;  /* 0x0000000602027c24 */ /* 0x000fe2000f8e02ff */
[----:B------:R-:W-:-:S03]  /*24ea0*/  ISETP.NE.AND.EX P0, PT, RZ, UR9, PT, P0 ;  /* 0x00000009ff007c0c */ /* 0x000fc6000bf05300 */
[----:B------:R-:W-:Y:S02]  /*24eb0*/  IMAD R5, R11, UR7, R2 ;  /* 0x000000070b057c24 */ /* 0x000fe4000f8e0202 */
[----:B------:R-:W-:-:S04]  /*24ec0*/  IMAD.MOV.U32 R2, RZ, RZ, R14 ;  /* 0x000000ffff027224 */ /* 0x000fc800078e000e */
[----:B------:R-:W-:Y:S01]  /*24ed0*/  IMAD.WIDE.U32 R2, R11, UR6, R2 ;  /* 0x000000060b027c25 */ /* 0x000fe2000f8e0002 */
[----:B------:R-:W-:-:S03]  /*24ee0*/  ULDC UR6, c[0x0][0x618] ;  /* 0x0001860000067ab9 */ /* 0x000fc60000000800 */
[----:B------:R-:W-:-:S05]  /*24ef0*/  IMAD.IADD R3, R3, 0x1, R5 ;  /* 0x0000000103037824 */ /* 0x000fca00078e0205 */
[--C-:B------:R-:W-:Y:S02]  /*24f00*/  SHF.R.U64 R11, R2, UR6, R3.reuse ;  /* 0x00000006020b7c19 */ /* 0x100fe40008001203 */
[----:B------:R-:W-:Y:S01]  /*24f10*/  SHF.R.U32.HI R2, RZ, UR6, R3 ;  /* 0x00000006ff027c19 */ /* 0x000fe20008011603 */
[----:B------:R-:W-:-:S03]  /*24f20*/  ULDC UR6, c[0x0][0x608] ;  /* 0x0001820000067ab9 */ /* 0x000fc60000000800 */
[--C-:B------:R-:W-:Y:S02]  /*24f30*/  SHF.R.U64 R12, R11, UR6, R2.reuse ;  /* 0x000000060b0c7c19 */ /* 0x100fe40008001202 */
[----:B------:R-:W-:Y:S01]  /*24f40*/  SHF.R.U32.HI R3, RZ, UR6, R2 ;  /* 0x00000006ff037c19 */ /* 0x000fe20008011602 */
[----:B------:R-:W-:-:S03]  /*24f50*/  ULDC UR6, c[0x0][0x658] ;  /* 0x0001960000067ab9 */ /* 0x000fc60000000800 */
[--C-:B------:R-:W-:Y:S02]  /*24f60*/  SHF.R.U64 R13, R12, UR6, R3.reuse ;  /* 0x000000060c0d7c19 */ /* 0x100fe40008001203 */
[----:B------:R-:W-:-:S03]  /*24f70*/  SHF.R.U32.HI R14, RZ, UR6, R3 ;  /* 0x00000006ff0e7c19 */ /* 0x000fc60008011603 */
[----:B------:R-:W-:Y:S02]  /*24f80*/  IMAD.MOV.U32 R2, RZ, RZ, R13 ;  /* 0x000000ffff027224 */ /* 0x000fe400078e000d */
        /* <DEDUP_REMOVED lines=12> */
.L_x_567:
[----:B------:R-:W-:Y:S01]  /*25050*/  ULDC UR6, c[0x0][0x648] ;  /* 0x0001920000067ab9 */ /* 0x000fe20000000800 */
[----:B------:R-:W-:Y:S02]  /*25060*/  LOP3.LUT R12, R12, UR15, RZ, 0xc0, !PT ;  /* 0x0000000f0c0c7c12 */ /* 0x000fe4000f8ec0ff */
[----:B------:R-:W-:Y:S01]  /*25070*/  SHF.R.U64 R3, R2, UR6, R3 ;  /* 0x0000000602037c19 */ /* 0x000fe20008001203 */
[----:B------:R-:W-:-:S04]  /*25080*/  ULDC UR6, c[0x0][0x638] ;  /* 0x00018e0000067ab9 */ /* 0x000fc80000000800 */
[----:B------:R-:W-:Y:S02]  /*25090*/  IMAD.MOV R2, RZ, RZ, -R3 ;  /* 0x000000ffff027224 */ /* 0x000fe400078e0a03 */
[----:B------:R-:W-:Y:S02]  /*250a0*/  IMAD R5, R3, UR5, R12 ;  /* 0x0000000503057c24 */ /* 0x000fe4000f8e020c */
[----:B------:R-:W-:Y:S01]  /*250b0*/  IMAD R13, R2, UR6, R13 ;  /* 0x00000006020d7c24 */ /* 0x000fe2000f8e020d */
[----:B------:R-:W-:Y:S01]  /*250c0*/  ULDC UR6, c[0x0][0x610] ;  /* 0x0001840000067ab9 */ /* 0x000fe20000000800 */
[----:B------:R-:W-:Y:S01]  /*250d0*/  LOP3.LUT R2, R11, UR4, RZ, 0xc0, !PT ;  /* 0x000000040b027c12 */ /* 0x000fe2000f8ec0ff */
[----:B------:R-:W-:Y:S01]  /*250e0*/  IMAD R8, R5, UR6, R8 ;  /* 0x0000000605087c24 */ /* 0x000fe2000f8e0208 */
[----:B------:R-:W-:-:S03]  /*250f0*/  ULDC UR6, c[0x0][0x600] ;  /* 0x0001800000067ab9 */ /* 0x000fc60000000800 */
[----:B------:R-:W-:Y:S02]  /*25100*/  IMAD R13, R13, UR6, R2 ;  /* 0x000000060d0d7c24 */ /* 0x000fe4000f8e0202 */
[----:B------:R-:W-:-:S03]  /*25110*/  IMAD.MOV.U32 R2, RZ, RZ, 0x1 ;  /* 0x00000001ff027424 */ /* 0x000fc600078e00ff */
[----:B------:R-:W-:Y:S02]  /*25120*/  SEL R4, R13, R8, !P4 ;  /* 0x000000080d047207 */ /* 0x000fe40006000000 */
[----:B------:R-:W-:-:S07]  /*25130*/  SEL R5, R8, R13, !P4 ;  /* 0x0000000d08057207 */ /* 0x000fce0006000000 */
.L_x_565:
[----:B------:R-:W-:Y:S05]  /*25140*/  BSYNC B1 ;  /* 0x0000000000017941 */ /* 0x000fea0003800000 */
.L_x_564:
[----:B------:R-:W-:-:S13]  /*25150*/  LOP3.LUT P0, RZ, R2, 0xff, RZ, 0xc0, !PT ;  /* 0x000000ff02ff7812 */ /* 0x000fda000780c0ff */
[----:B------:R-:W-:Y:S05]  /*25160*/  @P0 BRA `(.L_x_568) ;  /* 0xfffffff400200947 */ /* 0x000fea000383ffff */
[----:B------:R-:W-:Y:S05]  /*25170*/  BSYNC B0 ;  /* 0x0000000000007941 */ /* 0x000fea0003800000 */
.L_x_557:
[----:B------:R-:W-:-:S03]  /*25180*/  UMOV UR6, 0xffffffff ;  /* 0xffffffff00067882 */ /* 0x000fc60000000000 */
[----:B------:R-:W-:Y:S05]  /*25190*/  BRA.DIV UR6, `(.L_x_569) ;  /* 0x0000000606287947 */ /* 0x000fea000b800000 */
[----:B------:R-:W-:-:S13]  /*251a0*/  ELECT P0, URZ, PT ;  /* 0x00000000003f782f */ /* 0x000fda0003800000 */
.L_x_583:
[----:B------:R-:W-:Y:S04]  /*251b0*/  BSSY B0, `(.L_x_570) ;  /* 0x000002c000007945 */ /* 0x000fe80003800000 */
[----:B------:R-:W-:Y:S05]  /*251c0*/  @!P0 BRA `(.L_x_571) ;  /* 0x0000000000a88947 */ /* 0x000fea0003800000 */
[----:B------:R-:W-:-:S04]  /*251d0*/  ULOP3.LUT UR6, UR13, 0x2, URZ, 0xfc, !UPT ;  /* 0x000000020d067892 */ /* 0x000fc8000f8efc3f */
[----:B------:R-:W-:-:S06]  /*251e0*/  UISETP.NE.AND UP0, UPT, UR6, 0x3, UPT ;  /* 0x000000030600788c */ /* 0x000fcc000bf05270 */
[----:B------:R-:W-:-:S13]  /*251f0*/  PLOP3.LUT P0, PT, PT, PT, UP0, 0x80, 0x0 ;  /* 0x000000000000781c */ /* 0x000fda0003f0f008 */
[----:B------:R-:W-:Y:S05]  /*25200*/  @!P0 BRA `(.L_x_572) ;  /* 0x0000000000048947 */ /* 0x000fea0003800000 */
[----:B------:R-:W-:Y:S01]  /*25210*/  BPT.TRAP 0x1 ;  /* 0x000000040000795c */ /* 0x000fe20000300000 */
.L_x_572:
[----:B------:R-:W0:Y:S01]  /*25220*/  S2R R3, SR_CgaCtaId ;  /* 0x0000000000037919 */ /* 0x000e220000008800 */
[----:B------:R-:W-:-:S04]  /*25230*/  MOV R2, 0x400 ;  /* 0x0000040000027802 */ /* 0x000fc80000000f00 */
[----:B0-----:R-:W-:Y:S02]  /*25240*/  LEA R3, R3, R2, 0x18 ;  /* 0x0000000203037211 */ /* 0x001fe400078ec0ff */
[----:B------:R-:W-:-:S03]  /*25250*/  SHF.L.U32 R2, R0, 0x1f, RZ ;  /* 0x0000001f00027819 */ /* 0x000fc600000006ff */
[----:B------:R-:W-:-:S04]  /*25260*/  VIADD R3, R3, 0x20 ;  /* 0x0000002003037836 */ /* 0x000fc80000000000 */
[----:B------:R-:W-:-:S04]  /*25270*/  IMAD R5, R6, 0x8, R3 ;  /* 0x0000000806057824 */ /* 0x000fc800078e0203 */
[----:B------:R-:W0:Y:S02]  /*25280*/  SYNCS.PHASECHK.TRANS64.TRYWAIT P0, [R5+URZ], R2 ;  /* 0x00000002050075a7 */ /* 0x000e24000800017f */
[----:B0-----:R-:W-:Y:S05]  /*25290*/  @!P0 BRA `(.L_x_573) ;  /* 0x0000000400088947 */ /* 0x001fea0003800000 */
.L_x_584:
[----:B------:R-:W-:-:S05]  /*252a0*/  VIADD R6, R6, 0x1 ;  /* 0x0000000106067836 */ /* 0x000fca0000000000 */
[----:B------:R-:W-:-:S04]  /*252b0*/  ISETP.NE.AND P0, PT, R6, 0x4, PT ;  /* 0x000000040600780c */ /* 0x000fc80003f05270 */
[----:B0-----:R-:W-:Y:S02]  /*252c0*/  SEL R5, RZ, 0x1, P0 ;  /* 0x00000001ff057807 */ /* 0x001fe40000000000 */
[----:B------:R-:W-:Y:S02]  /*252d0*/  SEL R6, R6, RZ, P0 ;  /* 0x000000ff06067207 */ /* 0x000fe40000000000 */
[----:B------:R-:W-:-:S03]  /*252e0*/  LOP3.LUT R5, R0, R5, RZ, 0x3c, !PT ;  /* 0x0000000500057212 */ /* 0x000fc600078e3cff */
[----:B------:R-:W-:Y:S01]  /*252f0*/  IMAD R7, R6, 0x8, R3 ;  /* 0x0000000806077824 */ /* 0x000fe200078e0203 */
[----:B------:R-:W-:-:S04]  /*25300*/  SHF.L.U32 R0, R5, 0x1f, RZ ;  /* 0x0000001f05007819 */ /* 0x000fc800000006ff */
[----:B------:R-:W0:Y:S02]  /*25310*/  SYNCS.PHASECHK.TRANS64.TRYWAIT P0, [R7+URZ], R0 ;  /* 0x00000000070075a7 */ /* 0x000e24000800017f */
[----:B0-----:R-:W-:Y:S05]  /*25320*/  @!P0 BRA `(.L_x_574) ;  /* 0x0000000000f88947 */ /* 0x001fea0003800000 */
.L_x_585:
[----:B0-----:R-:W-:-:S05]  /*25330*/  VIADD R0, R6, 0x1 ;  /* 0x0000000106007836 */ /* 0x001fca0000000000 */
[----:B------:R-:W-:-:S04]  /*25340*/  ISETP.NE.AND P0, PT, R0, 0x4, PT ;  /* 0x000000040000780c */ /* 0x000fc80003f05270 */
[----:B------:R-:W-:Y:S02]  /*25350*/  SEL R2, RZ, 0x1, P0 ;  /* 0x00000001ff027807 */ /* 0x000fe40000000000 */
[----:B------:R-:W-:Y:S02]  /*25360*/  SEL R4, R0, RZ, P0 ;  /* 0x000000ff00047207 */ /* 0x000fe40000000000 */
[----:B------:R-:W-:-:S03]  /*25370*/  LOP3.LUT R5, R5, R2, RZ, 0x3c, !PT ;  /* 0x0000000205057212 */ /* 0x000fc600078e3cff */
[----:B------:R-:W-:Y:S01]  /*25380*/  IMAD R7, R4, 0x8, R3 ;  /* 0x0000000804077824 */ /* 0x000fe200078e0203 */
[----:B------:R-:W-:-:S04]  /*25390*/  SHF.L.U32 R0, R5, 0x1f, RZ ;  /* 0x0000001f05007819 */ /* 0x000fc800000006ff */
[----:B------:R-:W0:Y:S02]  /*253a0*/  SYNCS.PHASECHK.TRANS64.TRYWAIT P0, [R7+URZ], R0 ;  /* 0x00000000070075a7 */ /* 0x000e24000800017f */
[----:B0-----:R-:W-:Y:S05]  /*253b0*/  @!P0 BRA `(.L_x_575) ;  /* 0x0000000000e88947 */ /* 0x001fea0003800000 */
.L_x_586:
[----:B0-----:R-:W-:-:S05]  /*253c0*/  VIADD R0, R4, 0x1 ;  /* 0x0000000104007836 */ /* 0x001fca0000000000 */
[----:B------:R-:W-:-:S04]  /*253d0*/  ISETP.NE.AND P0, PT, R0, 0x4, PT ;  /* 0x000000040000780c */ /* 0x000fc80003f05270 */
[----:B------:R-:W-:Y:S02]  /*253e0*/  SEL R2, RZ, 0x1, P0 ;  /* 0x00000001ff027807 */ /* 0x000fe40000000000 */
[----:B------:R-:W-:Y:S02]  /*253f0*/  SEL R0, R0, RZ, P0 ;  /* 0x000000ff00007207 */ /* 0x000fe40000000000 */
[----:B------:R-:W-:-:S03]  /*25400*/  LOP3.LUT R2, R5, R2, RZ, 0x3c, !PT ;  /* 0x0000000205027212 */ /* 0x000fc600078e3cff */
[----:B------:R-:W-:Y:S01]  /*25410*/  IMAD R3, R0, 0x8, R3 ;  /* 0x0000000800037824 */ /* 0x000fe200078e0203 */
[----:B------:R-:W-:-:S07]  /*25420*/  SHF.L.U32 R0, R2, 0x1f, RZ ;  /* 0x0000001f02007819 */ /* 0x000fce00000006ff */
.L_x_576:
[----:B0-----:R0:W1:Y:S02]  /*25430*/  SYNCS.PHASECHK.TRANS64.TRYWAIT P0, [R3+URZ], R0 ;  /* 0x00000000030075a7 */ /* 0x001064000800017f */
[----:B-1----:R-:W-:Y:S05]  /*25440*/  @!P0 NANOSLEEP.SYNCS 0x989680 ;  /* 0x009896800000895d */ /* 0x002fea0003900000 */
[----:B------:R-:W1:Y:S02]  /*25450*/  @!P0 SYNCS.PHASECHK.TRANS64 P0, [R3+URZ], R0 ;  /* 0x00000000030085a7 */ /* 0x000e64000800007f */
[----:B-1----:R-:W-:Y:S05]  /*25460*/  @!P0 BRA `(.L_x_576) ;  /* 0xfffffffc00f08947 */ /* 0x002fea000383ffff */
.L_x_571:
[----:B------:R-:W-:Y:S05]  /*25470*/  BSYNC B0 ;  /* 0x0000000000007941 */ /* 0x000fea0003800000 */
.L_x_570:
[----:B------:R-:W-:Y:S05]  /*25480*/  EXIT ;  /* 0x000000000000794d */ /* 0x000fea0003800000 */
.L_x_21:
[----:B--2---:R-:W-:-:S04]  /*25490*/  IMAD.U32 R3, RZ, RZ, UR6 ;  /* 0x00000006ff037e24 */ /* 0x004fc8000f8e00ff */
[----:B------:R2:W3:Y:S03]  /*254a0*/  SYNCS.PHASECHK.TRANS64.TRYWAIT P0, [R3+URZ], R0 ;  /* 0x00000000030075a7 */ /* 0x0004e6000800017f */
[----:B---3--:R-:W-:Y:S05]  /*254b0*/  @!P0 NANOSLEEP.SYNCS 0x989680 ;  /* 0x009896800000895d */ /* 0x008fea0003900000 */
[----:B------:R-:W3:Y:S02]  /*254c0*/  @!P0 SYNCS.PHASECHK.TRANS64 P0, [R3+URZ], R0 ;  /* 0x00000000030085a7 */ /* 0x000ee4000800007f */
[----:B---3--:R-:W-:Y:S05]  /*254d0*/  @!P0 BRA `(.L_x_21) ;  /* 0xfffffffc00ec8947 */ /* 0x008fea000383ffff */
[----:B------:R-:W-:Y:S05]  /*254e0*/  BRA `(.L_x_20) ;  /* 0xfffffdd800407947 */ /* 0x000fea000383ffff */
.L_x_27:
[----:B-----5:R2:W-:Y:S02]  /*254f0*/  STL [R1+0x474], R0 ;  /* 0x0004740001007387 */ /* 0x0205e40000100800 */
[----:B--2---:R-:W-:-:S04]  /*25500*/  IMAD.U32 R0, RZ, RZ, UR16 ;  /* 0x00000010ff007e24 */ /* 0x004fc8000f8e00ff */
[----:B------:R2:W3:Y:S03]  /*25510*/  SYNCS.PHASECHK.TRANS64.TRYWAIT P0, [R0+URZ], R2 ;  /* 0x00000002000075a7 */ /* 0x0004e6000800017f */
[----:B---3--:R-:W-:Y:S05]  /*25520*/  @!P0 NANOSLEEP.SYNCS 0x989680 ;  /* 0x009896800000895d */ /* 0x008fea0003900000 */
[----:B------:R2:W3:Y:S02]  /*25530*/  @!P0 SYNCS.PHASECHK.TRANS64 P0, [R0+URZ], R2 ;  /* 0x00000002000085a7 */ /* 0x0004e4000800007f */
[----:B--2---:R2:W5:Y:S02]  /*25540*/  LDL.LU R0, [R1+0x474] ;  /* 0x0004740001007983 */ /* 0x0045640000300800 */
[----:B--23--:R-:W-:Y:S05]  /*25550*/  @!P0 BRA `(.L_x_27) ;  /* 0xfffffffc00e48947 */ /* 0x00cfea000383ffff */
[----:B------:R-:W-:Y:S05]  /*25560*/  BRA `(.L_x_26) ;  /* 0xfffffe1c000c7947 */ /* 0x000fea000383ffff */
.L_x_558:
[----:B------:R-:W-:Y:S01]  /*25570*/  BSSY B1, `(.L_x_577) ;  /* 0x0000006000017945 */ /* 0x000fe20003800000 */
[----:B------:R-:W-:-:S07]  /*25580*/  IMAD.MOV.U32 R2, RZ, RZ, -0x1 ;  /* 0xffffffffff027424 */ /* 0x000fce00078e00ff */
[----:B------:R-:W-:Y:S05]  /*25590*/  WARPSYNC.COLLECTIVE R2, `(.L_x_578) ;  /* 0x00000000020c7348 */ /* 0x000fea0003c00000 */
[----:B------:R-:W-:Y:S02]  /*255a0*/  ELECT P0, UR62, PT ;  /* 0x00000000003e782f */ /* 0x000fe40003800000 */
[----:B------:R-:W-:Y:S01]  /*255b0*/  MOV R2, UR62 ;  /* 0x0000003e00027c02 */ /* 0x000fe20008000f00 */
[----:B------:R-:W-:Y:S10]  /*255c0*/  ENDCOLLECTIVE ;  /* 0x000000000000791b */ /* 0x000ff40003800000 */
.L_x_578:
[----:B------:R-:W-:Y:S05]  /*255d0*/  BSYNC B1 ;  /* 0x0000000000017941 */ /* 0x000fea0003800000 */
.L_x_577:
[----:B------:R-:W-:Y:S05]  /*255e0*/  BRA `(.L_x_579) ;  /* 0xfffffff0000c7947 */ /* 0x000fea000383ffff */
.L_x_561:
[----:B0-----:R0:W1:Y:S02]  /*255f0*/  SYNCS.PHASECHK.TRANS64.TRYWAIT P0, [R12+URZ+0x20], R11 ;  /* 0x0000200b0c0075a7 */ /* 0x001064000800017f */
[----:B-1----:R-:W-:Y:S05]  /*25600*/  @!P0 NANOSLEEP.SYNCS 0x989680 ;  /* 0x009896800000895d */ /* 0x002fea0003900000 */
[----:B------:R-:W1:Y:S02]  /*25610*/  @!P0 SYNCS.PHASECHK.TRANS64 P0, [R12+URZ+0x20], R11 ;  /* 0x0000200b0c0085a7 */ /* 0x000e64000800007f */
[----:B-1----:R-:W-:Y:S05]  /*25620*/  @!P0 BRA `(.L_x_561) ;  /* 0xfffffffc00f08947 */ /* 0x002fea000383ffff */
[----:B------:R-:W-:Y:S05]  /*25630*/  BRA `(.L_x_580) ;  /* 0xfffffff000487947 */ /* 0x000fea000383ffff */
.L_x_569:
[----:B------:R-:W-:Y:S01]  /*25640*/  BSSY B0, `(.L_x_581) ;  /* 0x0000006000007945 */ /* 0x000fe20003800000 */
[----:B------:R-:W-:-:S07]  /*25650*/  IMAD.MOV.U32 R2, RZ, RZ, -0x1 ;  /* 0xffffffffff027424 */ /* 0x000fce00078e00ff */
[----:B------:R-:W-:Y:S05]  /*25660*/  WARPSYNC.COLLECTIVE R2, `(.L_x_582) ;  /* 0x00000000020c7348 */ /* 0x000fea0003c00000 */
[----:B------:R-:W-:Y:S02]  /*25670*/  ELECT P0, UR62, PT ;  /* 0x00000000003e782f */ /* 0x000fe40003800000 */
[----:B------:R-:W-:Y:S01]  /*25680*/  MOV R2, UR62 ;  /* 0x0000003e00027c02 */ /* 0x000fe20008000f00 */
[----:B------:R-:W-:Y:S10]  /*25690*/  ENDCOLLECTIVE ;  /* 0x000000000000791b */ /* 0x000ff40003800000 */
.L_x_582:
[----:B------:R-:W-:Y:S05]  /*256a0*/  BSYNC B0 ;  /* 0x0000000000007941 */ /* 0x000fea0003800000 */
.L_x_581:
[----:B------:R-:W-:Y:S05]  /*256b0*/  BRA `(.L_x_583) ;  /* 0xfffffff800bc7947 */ /* 0x000fea000383ffff */
.L_x_573:
[----:B0-----:R0:W1:Y:S02]  /*256c0*/  SYNCS.PHASECHK.TRANS64.TRYWAIT P0, [R5+URZ], R2 ;  /* 0x00000002050075a7 */ /* 0x001064000800017f */
[----:B-1----:R-:W-:Y:S05]  /*256d0*/  @!P0 NANOSLEEP.SYNCS 0x989680 ;  /* 0x009896800000895d */ /* 0x002fea0003900000 */
[----:B------:R-:W1:Y:S02]  /*256e0*/  @!P0 SYNCS.PHASECHK.TRANS64 P0, [R5+URZ], R2 ;  /* 0x00000002050085a7 */ /* 0x000e64000800007f */
[----:B-1----:R-:W-:Y:S05]  /*256f0*/  @!P0 BRA `(.L_x_573) ;  /* 0xfffffffc00f08947 */ /* 0x002fea000383ffff */
[----:B------:R-:W-:Y:S05]  /*25700*/  BRA `(.L_x_584) ;  /* 0xfffffff800e47947 */ /* 0x000fea000383ffff */
.L_x_574:
[----:B0-----:R0:W1:Y:S02]  /*25710*/  SYNCS.PHASECHK.TRANS64.TRYWAIT P0, [R7+URZ], R0 ;  /* 0x00000000070075a7 */ /* 0x001064000800017f */
[----:B-1----:R-:W-:Y:S05]  /*25720*/  @!P0 NANOSLEEP.SYNCS 0x989680 ;  /* 0x009896800000895d */ /* 0x002fea0003900000 */
[----:B------:R-:W1:Y:S02]  /*25730*/  @!P0 SYNCS.PHASECHK.TRANS64 P0, [R7+URZ], R0 ;  /* 0x00000000070085a7 */ /* 0x000e64000800007f */
[----:B-1----:R-:W-:Y:S05]  /*25740*/  @!P0 BRA `(.L_x_574) ;  /* 0xfffffffc00f08947 */ /* 0x002fea000383ffff */
[----:B------:R-:W-:Y:S05]  /*25750*/  BRA `(.L_x_585) ;  /* 0xfffffff800f47947 */ /* 0x000fea000383ffff */
.L_x_575:
[----:B0-----:R0:W1:Y:S02]  /*25760*/  SYNCS.PHASECHK.TRANS64.TRYWAIT P0, [R7+URZ], R0 ;  /* 0x00000000070075a7 */ /* 0x001064000800017f */
[----:B-1----:R-:W-:Y:S05]  /*25770*/  @!P0 NANOSLEEP.SYNCS 0x989680 ;  /* 0x009896800000895d */ /* 0x002fea0003900000 */
[----:B------:R-:W1:Y:S02]  /*25780*/  @!P0 SYNCS.PHASECHK.TRANS64 P0, [R7+URZ], R0 ;  /* 0x00000000070085a7 */ /* 0x000e64000800007f */
[----:B-1----:R-:W-:Y:S05]  /*25790*/  @!P0 BRA `(.L_x_575) ;  /* 0xfffffffc00f08947 */ /* 0x002fea000383ffff */
[----:B------:R-:W-:Y:S05]  /*257a0*/  BRA `(.L_x_586) ;  /* 0xfffffffc00047947 */ /* 0x000fea000383ffff */
.L_x_587:
[----:B------:R-:W-:-:S00]  /*257b0*/  BRA `(.L_x_587) ;  /* 0xfffffffc00fc7947 */ /* 0x000fc0000383ffff */
[----:B------:R-:W-:-:S00]  /*257c0*/  NOP ;  /* 0x0000000000007918 */ /* 0x000fc00000000000 */
        /* <DEDUP_REMOVED lines=11> */
.L_x_588:


//--------------------- .nv.shared._ZN7cutlass13device_kernelINS_4gemm6kernel13GemmUniversalIN4cute5tupleIJiiiiEEENS1_10collective13CollectiveMmaINS1_37MainloopSm90TmaGmmaWarpSpecializedFP8ILi4ENS5_IJNS4_1CILi2EEESB_NSA_ILi1EEEEEENS1_35KernelTmaWarpSpecializedCooperativeEEENS5_IJNSA_ILi256EEESG_NSA_ILi64EEEEEENS_12float_e5m2_tENS5_IJlSC_lEEESJ_SK_NS4_8TiledMMAINS4_8MMA_AtomIJNS4_4SM904GMMA31MMA_64x256x32_F32E5M2E5M2_SS_TNILNSO_7ScaleInE1ELSQ_1EEEEEENS4_6LayoutINS5_IJSB_SC_SC_EEENS5_IJSC_NSA_ILi0EEESV_EEEEENS5_IJNS4_10UnderscoreESY_SY_EEEEENS4_23SM90_TMA_LOAD_MULTICASTENS4_14ComposedLayoutINS4_7SwizzleILi2ELi4ELi3EEENS4_18smem_ptr_flag_bitsILi8EEENST_INS5_IJNSA_ILi8EEESH_EEENS5_IJSH_SC_EEEEEEEvNS4_8identityES11_S1B_vS1C_EENS_8epilogue10collective6detail29Sm90TmaWarpSpecializedAdapterINS1F_15DefaultEpilogueISJ_SK_SK_NS1E_6thread17LinearCombinationISJ_Li1EffLNS1J_9ScaleType4KindE0ELNS_15FloatRoundStyleE2ESJ_EENS1_15EpilogueDefaultEEEEEvvEEEEvNT_6ParamsE --------------------------
	.section	.nv.shared._ZN7cutlass13device_kernelINS_4gemm6kernel13GemmUniversalIN4cute5tupleIJiiiiEEENS1_10collective13CollectiveMmaINS1_37MainloopSm90TmaGmmaWarpSpecializedFP8ILi4ENS5_IJNS4_1CILi2EEESB_NSA_ILi1EEEEEENS1_35KernelTmaWarpSpecializedCooperativeEEENS5_IJNSA_ILi256EEESG_NSA_ILi64EEEEEENS_12float_e5m2_tENS5_IJlSC_lEEESJ_SK_NS4_8TiledMMAINS4_8MMA_AtomIJNS4_4SM904GMMA31MMA_64x256x32_F32E5M2E5M2_SS_TNILNSO_7ScaleInE1ELSQ_1EEEEEENS4_6LayoutINS5_IJSB_SC_SC_EEENS5_IJSC_NSA_ILi0EEESV_EEEEENS5_IJNS4_10UnderscoreESY_SY_EEEEENS4_23SM90_TMA_LOAD_MULTICASTENS4_14ComposedLayoutINS4_7SwizzleILi2ELi4ELi3EEENS4_18smem_ptr_flag_bitsILi8EEENST_INS5_IJNSA_ILi8EEESH_EEENS5_IJSH_SC_EEEEEEEvNS4_8identityES11_S1B_vS1C_EENS_8epilogue10collective6detail29Sm90TmaWarpSpecializedAdapterINS1F_15DefaultEpilogueISJ_SK_SK_NS1E_6thread17LinearCombinationISJ_Li1EffLNS1J_9ScaleType4KindE0ELNS_15FloatRoundStyleE2ESJ_EENS1_15EpilogueDefaultEEEEEvvEEEEvNT_6ParamsE,"aw",@nobits
	.sectionflags	@""
	.align	16
	.zero		1024


//--------------------- .nv.shared.reserved.0     --------------------------
	.section	.nv.shared.reserved.0,"aw",@nobits
	.weak		__nv_reservedSMEM_offset_0_alias
	.size		__nv_reservedSMEM_offset_0_alias, 0, 0
	.other		__nv_reservedSMEM_offset_0_alias,@"STO_CUDA_RESERVED_SHARED STV_DEFAULT"
__nv_reservedSMEM_offset_0_alias:
	.zero		0


//--------------------- .nv.global                --------------------------
	.section	.nv.global,"aw",@nobits
.nv.global:
	.type		_ZN39_INTERNAL_c8f83092_4_k_cu_90dfe06b_54764cute1_E,@object
	.size		_ZN39_INTERNAL_c8f83092_4_k_cu_90dfe06b_54764cute1_E,(_ZN39_INTERNAL_c8f83092_4_k_cu_90dfe06b_54764cuda3std3__45__cpo6cbeginE - _ZN39_INTERNAL_c8f83092_4_k_cu_90dfe06b_54764cute1_E)
_ZN39_INTERNAL_c8f83092_4_k_cu_90dfe06b_54764cute1_E:
	.zero		1
	.type		_ZN39_INTERNAL_c8f83092_4_k_cu_90dfe06b_54764cuda3std3__45__cpo6cbeginE,@object
	.size		_ZN39_INTERNAL_c8f83092_4_k_cu_90dfe06b_54764cuda3std3__45__cpo6cbeginE,(_ZN39_INTERNAL_c8f83092_4_k_cu_90dfe06b_54764cuda3std3__48in_placeE - _ZN39_INTERNAL_c8f83092_4_k_cu_90dfe06b_54764cuda3std3__45__cpo6cbeginE)
_ZN39_INTERNAL_c8f83092_4_k_cu_90dfe06b_54764cuda3std3__45__cpo6cbeginE:
	.zero		1
	.type		_ZN39_INTERNAL_c8f83092_4_k_cu_90dfe06b_54764cuda3std3__48in_placeE,@object
	.size		_ZN39_INTERNAL_c8f83092_4_k_cu_90dfe06b_54764cuda3std3__48in_placeE,(_ZN39_INTERNAL_c8f83092_4_k_cu_90dfe06b_54764cuda3std6ranges3__45__cpo9iter_moveE - _ZN39_INTERNAL_c8f83092_4_k_cu_90dfe06b_54764cuda3std3__48in_placeE)
_ZN39_INTERNAL_c8f83092_4_k_cu_90dfe06b_54764cuda3std3__48in_placeE:
	.zero		1
	.type		_ZN39_INTERNAL_c8f83092_4_k_cu_90dfe06b_54764cuda3std6ranges3__45__cpo9iter_moveE,@object
	.size		_ZN39_INTERNAL_c8f83092_4_k_cu_90dfe06b_54764cuda3std6ranges3__45__cpo9iter_moveE,(_ZN39_INTERNAL_c8f83092_4_k_cu_90dfe06b_54764cuda3std3__45__cpo5beginE - _ZN39_INTERNAL_c8f83092_4_k_cu_90dfe06b_54764cuda3std6ranges3__45__cpo9iter_moveE)
_ZN39_INTERNAL_c8f83092_4_k_cu_90dfe06b_54764cuda3std6ranges3__45__cpo9iter_moveE:
	.zero		1
	.type		_ZN39_INTERNAL_c8f83092_4_k_cu_90dfe06b_54764cuda3std3__45__cpo5beginE,@object
	.size		_ZN39_INTERNAL_c8f83092_4_k_cu_90dfe06b_54764cuda3std3__45__cpo5beginE,(_ZN39_INTERNAL_c8f83092_4_k_cu_90dfe06b_54764cuda3std3__441_GLOBAL__N__c8f83092_4_k_cu_90dfe06b_54766ignoreE - _ZN39_INTERNAL_c8f83092_4_k_cu_90dfe06b_54764cuda3std3__45__cpo5beginE)
_ZN39_INTERNAL_c8f83092_4_k_cu_90dfe06b_54764cuda3std3__45__cpo5beginE:
	.zero		1
	.type		_ZN39_INTERNAL_c8f83092_4_k_cu_90dfe06b_54764cuda3std3__441_GLOBAL__N__c8f83092_4_k_cu_90dfe06b_54766ignoreE,@object
	.size		_ZN39_INTERNAL_c8f83092_4_k_cu_90dfe06b_54764cuda3std3__441_GLOBAL__N__c8f83092_4_k_cu_90dfe06b_54766ignoreE,(_ZN39_INTERNAL_c8f83092_4_k_cu_90dfe06b_54764cute7productE - _ZN39_INTERNAL_c8f83092_4_k_cu_90dfe06b_54764cuda3std3__441_GLOBAL__N__c8f83092_4_k_cu_90dfe06b_54766ignoreE)
_ZN39_INTERNAL_c8f83092_4_k_cu_90dfe06b_54764cuda3std3__441_GLOBAL__N__c8f83092_4_k_cu_90dfe06b_54766ignoreE:
	.zero		1
	.type		_ZN39_INTERNAL_c8f83092_4_k_cu_90dfe06b_54764cute7productE,@object
	.size		_ZN39_INTERNAL_c8f83092_4_k_cu_90dfe06b_54764cute7productE,(_ZN39_INTERNAL_c8f83092_4_k_cu_90dfe06b_54764cuda3std3__45__cpo3endE - _ZN39_INTERNAL_c8f83092_4_k_cu_90dfe06b_54764cute7productE)
_ZN39_INTERNAL_c8f83092_4_k_cu_90dfe06b_54764cute7productE:
	.zero		1
	.type		_ZN39_INTERNAL_c8f83092_4_k_cu_90dfe06b_54764cuda3std3__45__cpo3endE,@object
	.size		_ZN39_INTERNAL_c8f83092_4_k_cu_90dfe06b_54764cuda3std3__45__cpo3endE,(_ZN39_INTERNAL_c8f83092_4_k_cu_90dfe06b_54764cuda3std3__419piecewise_constructE - _ZN39_INTERNAL_c8f83092_4_k_cu_90dfe06b_54764cuda3std3__45__cpo3endE)
_ZN39_INTERNAL_c8f83092_4_k_cu_90dfe06b_54764cuda3std3__45__cpo3endE:
	.zero		1
	.type		_ZN39_INTERNAL_c8f83092_4_k_cu_90dfe06b_54764cuda3std3__419piecewise_constructE,@object
	.size		_ZN39_INTERNAL_c8f83092_4_k_cu_90dfe06b_54764cuda3std3__419piecewise_constructE,(_ZN39_INTERNAL_c8f83092_4_k_cu_90dfe06b_54764cuda3std3__45__cpo4cendE - _ZN39_INTERNAL_c8f83092_4_k_cu_90dfe06b_54764cuda3std3__419piecewise_constructE)
_ZN39_INTERNAL_c8f83092_4_k_cu_90dfe06b_54764cuda3std3__419piecewise_constructE:
	.zero		1
	.type		_ZN39_INTERNAL_c8f83092_4_k_cu_90dfe06b_54764cuda3std3__45__cpo4cendE,@object
	.size		_ZN39_INTERNAL_c8f83092_4_k_cu_90dfe06b_54764cuda3std3__45__cpo4cendE,(_ZN39_INTERNAL_c8f83092_4_k_cu_90dfe06b_54764cuda3std6ranges3__45__cpo4swapE - _ZN39_INTERNAL_c8f83092_4_k_cu_90dfe06b_54764cuda3std3__45__cpo4cendE)
_ZN39_INTERNAL_c8f83092_4_k_cu_90dfe06b_54764cuda3std3__45__cpo4cendE:
	.zero		1
	.type		_ZN39_INTERNAL_c8f83092_4_k_cu_90dfe06b_54764cuda3std6ranges3__45__cpo4swapE,@object
	.size		_ZN39_INTERNAL_c8f83092_4_k_cu_90dfe06b_54764cuda3std6ranges3__45__cpo4swapE,(.L_7 - _ZN39_INTERNAL_c8f83092_4_k_cu_90dfe06b_54764cuda3std6ranges3__45__cpo4swapE)
_ZN39_INTERNAL_c8f83092_4_k_cu_90dfe06b_54764cuda3std6ranges3__45__cpo4swapE:
	.zero		1
.L_7:


//--------------------- .nv.constant0._ZN7cutlass13device_kernelINS_4gemm6kernel13GemmUniversalIN4cute5tupleIJiiiiEEENS1_10collective13CollectiveMmaINS1_37MainloopSm90TmaGmmaWarpSpecializedFP8ILi4ENS5_IJNS4_1CILi2EEESB_NSA_ILi1EEEEEENS1_35KernelTmaWarpSpecializedCooperativeEEENS5_IJNSA_ILi256EEESG_NSA_ILi64EEEEEENS_12float_e5m2_tENS5_IJlSC_lEEESJ_SK_NS4_8TiledMMAINS4_8MMA_AtomIJNS4_4SM904GMMA31MMA_64x256x32_F32E5M2E5M2_SS_TNILNSO_7ScaleInE1ELSQ_1EEEEEENS4_6LayoutINS5_IJSB_SC_SC_EEENS5_IJSC_NSA_ILi0EEESV_EEEEENS5_IJNS4_10UnderscoreESY_SY_EEEEENS4_23SM90_TMA_LOAD_MULTICASTENS4_14ComposedLayoutINS4_7SwizzleILi2ELi4ELi3EEENS4_18smem_ptr_flag_bitsILi8EEENST_INS5_IJNSA_ILi8EEESH_EEENS5_IJSH_SC_EEEEEEEvNS4_8identityES11_S1B_vS1C_EENS_8epilogue10collective6detail29Sm90TmaWarpSpecializedAdapterINS1F_15DefaultEpilogueISJ_SK_SK_NS1E_6thread17LinearCombinationISJ_Li1EffLNS1J_9ScaleType4KindE0ELNS_15FloatRoundStyleE2ESJ_EENS1_15EpilogueDefaultEEEEEvvEEEEvNT_6ParamsE --------------------------
	.section	.nv.constant0._ZN7cutlass13device_kernelINS_4gemm6kernel13GemmUniversalIN4cute5tupleIJiiiiEEENS1_10collective13CollectiveMmaINS1_37MainloopSm90TmaGmmaWarpSpecializedFP8ILi4ENS5_IJNS4_1CILi2EEESB_NSA_ILi1EEEEEENS1_35KernelTmaWarpSpecializedCooperativeEEENS5_IJNSA_ILi256EEESG_NSA_ILi64EEEEEENS_12float_e5m2_tENS5_IJlSC_lEEESJ_SK_NS4_8TiledMMAINS4_8MMA_AtomIJNS4_4SM904GMMA31MMA_64x256x32_F32E5M2E5M2_SS_TNILNSO_7ScaleInE1ELSQ_1EEEEEENS4_6LayoutINS5_IJSB_SC_SC_EEENS5_IJSC_NSA_ILi0EEESV_EEEEENS5_IJNS4_10UnderscoreESY_SY_EEEEENS4_23SM90_TMA_LOAD_MULTICASTENS4_14ComposedLayoutINS4_7SwizzleILi2ELi4ELi3EEENS4_18smem_ptr_flag_bitsILi8EEENST_INS5_IJNSA_ILi8EEESH_EEENS5_IJSH_SC_EEEEEEEvNS4_8identityES11_S1B_vS1C_EENS_8epilogue10collective6detail29Sm90TmaWarpSpecializedAdapterINS1F_15DefaultEpilogueISJ_SK_SK_NS1E_6thread17LinearCombinationISJ_Li1EffLNS1J_9ScaleType4KindE0ELNS_15FloatRoundStyleE2ESJ_EENS1_15EpilogueDefaultEEEEEvvEEEEvNT_6ParamsE,"a",@progbits
	.sectionflags	@""
	.align	4
.nv.constant0._ZN7cutlass13device_kernelINS_4gemm6kernel13GemmUniversalIN4cute5tupleIJiiiiEEENS1_10collective13CollectiveMmaINS1_37MainloopSm90TmaGmmaWarpSpecializedFP8ILi4ENS5_IJNS4_1CILi2EEESB_NSA_ILi1EEEEEENS1_35KernelTmaWarpSpecializedCooperativeEEENS5_IJNSA_ILi256EEESG_NSA_ILi64EEEEEENS_12float_e5m2_tENS5_IJlSC_lEEESJ_SK_NS4_8TiledMMAINS4_8MMA_AtomIJNS4_4SM904GMMA31MMA_64x256x32_F32E5M2E5M2_SS_TNILNSO_7ScaleInE1ELSQ_1EEEEEENS4_6LayoutINS5_IJSB_SC_SC_EEENS5_IJSC_NSA_ILi0EEESV_EEEEENS5_IJNS4_10UnderscoreESY_SY_EEEEENS4_23SM90_TMA_LOAD_MULTICASTENS4_14ComposedLayoutINS4_7SwizzleILi2ELi4ELi3EEENS4_18smem_ptr_flag_bitsILi8EEENST_INS5_IJNSA_ILi8EEESH_EEENS5_IJSH_SC_EEEEEEEvNS4_8identityES11_S1B_vS1C_EENS_8epilogue10collective6detail29Sm90TmaWarpSpecializedAdapterINS1F_15DefaultEpilogueISJ_SK_SK_NS1E_6thread17LinearCombinationISJ_Li1EffLNS1J_9ScaleType4KindE0ELNS_15FloatRoundStyleE2ESJ_EENS1_15EpilogueDefaultEEEEEvvEEEEvNT_6ParamsE:
	.zero		1664


//--------------------- SYMBOLS --------------------------

	.type		.nv.reservedSmem.offset0,@object
	.size		.nv.reservedSmem.offset0,0x4
